//
// Generated by NVIDIA NVVM Compiler
//
// Compiler Build ID: CL-36424714
// Cuda compilation tools, release 13.0, V13.0.88
// Based on NVVM 20.0.0
//

.version 9.0
.target sm_100
.address_size 64

	// .globl	_Z4gemmILi128ELi8ELi128ELi8ELi8ELb0EEvPfS0_S0_iii
// _ZZ4gemmILi128ELi8ELi128ELi8ELi8ELb0EEvPfS0_S0_iiiE2As has been demoted
// _ZZ4gemmILi128ELi8ELi128ELi8ELi8ELb0EEvPfS0_S0_iiiE2Bs has been demoted

.visible .entry _Z4gemmILi128ELi8ELi128ELi8ELi8ELb0EEvPfS0_S0_iii(
	.param .u64 .ptr .align 1 _Z4gemmILi128ELi8ELi128ELi8ELi8ELb0EEvPfS0_S0_iii_param_0,
	.param .u64 .ptr .align 1 _Z4gemmILi128ELi8ELi128ELi8ELi8ELb0EEvPfS0_S0_iii_param_1,
	.param .u64 .ptr .align 1 _Z4gemmILi128ELi8ELi128ELi8ELi8ELb0EEvPfS0_S0_iii_param_2,
	.param .u32 _Z4gemmILi128ELi8ELi128ELi8ELi8ELb0EEvPfS0_S0_iii_param_3,
	.param .u32 _Z4gemmILi128ELi8ELi128ELi8ELi8ELb0EEvPfS0_S0_iii_param_4,
	.param .u32 _Z4gemmILi128ELi8ELi128ELi8ELi8ELb0EEvPfS0_S0_iii_param_5
)
{
	.reg .pred 	%p<4>;
	.reg .b16 	%rs<9>;
	.reg .b32 	%r<110>;
	.reg .b32 	%f<867>;
	.reg .b64 	%rd<37>;
	// demoted variable
	.shared .align 4 .b8 _ZZ4gemmILi128ELi8ELi128ELi8ELi8ELb0EEvPfS0_S0_iiiE2As[8192];
	// demoted variable
	.shared .align 4 .b8 _ZZ4gemmILi128ELi8ELi128ELi8ELi8ELb0EEvPfS0_S0_iiiE2Bs[8192];
	ld.param.u64 	%rd6, [_Z4gemmILi128ELi8ELi128ELi8ELi8ELb0EEvPfS0_S0_iii_param_0];
	ld.param.u64 	%rd4, [_Z4gemmILi128ELi8ELi128ELi8ELi8ELb0EEvPfS0_S0_iii_param_1];
	ld.param.u32 	%r11, [_Z4gemmILi128ELi8ELi128ELi8ELi8ELb0EEvPfS0_S0_iii_param_4];
	ld.param.u32 	%r12, [_Z4gemmILi128ELi8ELi128ELi8ELi8ELb0EEvPfS0_S0_iii_param_5];
	cvta.to.global.u64 	%rd7, %rd6;
	cvta.to.global.u64 	%rd8, %rd4;
	mov.u32 	%r15, %ctaid.x;
	mov.u32 	%r16, %ctaid.y;
	mov.u32 	%r17, %tid.x;
	mov.u32 	%r18, %tid.y;
	shl.b32 	%r19, %r18, 4;
	add.s32 	%r20, %r19, %r17;
	cvt.u16.u32 	%rs1, %r17;
	cvt.u16.u32 	%rs2, %r19;
	add.s16 	%rs3, %rs2, %rs1;
	shr.u16 	%rs4, %rs3, 1;
	cvt.u32.u16 	%r21, %rs4;
	shr.u32 	%r22, %r20, 5;
	shl.b32 	%r23, %r17, 2;
	and.b32  	%r24, %r23, 4;
	shl.b32 	%r25, %r20, 2;
	and.b32  	%r26, %r25, 124;
	mul.lo.s32 	%r27, %r16, %r12;
	shl.b32 	%r28, %r27, 7;
	cvt.s64.s32 	%rd9, %r28;
	shl.b32 	%r29, %r15, 7;
	mul.wide.u32 	%rd10, %r29, 4;
	add.s64 	%rd11, %rd8, %rd10;
	mad.lo.s32 	%r30, %r12, %r21, %r24;
	cvt.s64.s32 	%rd12, %r30;
	add.s64 	%rd13, %rd9, %rd12;
	shl.b64 	%rd14, %rd13, 2;
	add.s64 	%rd15, %rd14, %rd7;
	ld.global.nc.v4.f32 	{%f862, %f861, %f860, %f859}, [%rd15];
	shl.b32 	%r31, %r17, 11;
	and.b32  	%r32, %r31, 2048;
	mov.u32 	%r33, _ZZ4gemmILi128ELi8ELi128ELi8ELi8ELb0EEvPfS0_S0_iiiE2As;
	add.s32 	%r34, %r33, %r32;
	mul.wide.u16 	%r35, %rs4, 4;
	add.s32 	%r36, %r34, %r35;
	st.shared.f32 	[%r36], %f862;
	st.shared.f32 	[%r36+512], %f861;
	st.shared.f32 	[%r36+1024], %f860;
	st.shared.f32 	[%r36+1536], %f859;
	shl.b32 	%r37, %r22, 9;
	mov.u32 	%r38, _ZZ4gemmILi128ELi8ELi128ELi8ELi8ELb0EEvPfS0_S0_iiiE2Bs;
	add.s32 	%r39, %r38, %r37;
	shl.b32 	%r40, %r20, 4;
	and.b32  	%r41, %r40, 496;
	add.s32 	%r42, %r39, %r41;
	mad.lo.s32 	%r43, %r11, %r22, %r26;
	mul.wide.s32 	%rd16, %r43, 4;
	add.s64 	%rd17, %rd11, %rd16;
	ld.global.nc.v4.f32 	{%f287, %f288, %f289, %f290}, [%rd17];
	st.shared.v4.f32 	[%r42], {%f287, %f288, %f289, %f290};
	bar.sync 	0;
	shl.b32 	%r44, %r18, 5;
	add.s32 	%r45, %r33, %r44;
	ld.shared.v4.f32 	{%f842, %f841, %f840, %f839}, [%r45];
	ld.shared.v4.f32 	{%f838, %f837, %f836, %f835}, [%r45+16];
	shl.b32 	%r46, %r17, 5;
	add.s32 	%r47, %r38, %r46;
	ld.shared.v4.f32 	{%f850, %f849, %f848, %f847}, [%r47];
	ld.shared.v4.f32 	{%f846, %f845, %f844, %f843}, [%r47+16];
	add.s64 	%rd36, %rd15, 32;
	add.s32 	%r48, %r22, 8;
	mad.lo.s32 	%r106, %r11, %r48, %r26;
	mov.b32 	%r108, 0;
	mov.b32 	%r107, 1;
	mov.f32 	%f771, 0f00000000;
	mov.f32 	%f772, %f771;
	mov.f32 	%f773, %f771;
	mov.f32 	%f774, %f771;
	mov.f32 	%f775, %f771;
	mov.f32 	%f776, %f771;
	mov.f32 	%f777, %f771;
	mov.f32 	%f778, %f771;
	mov.f32 	%f779, %f771;
	mov.f32 	%f780, %f771;
	mov.f32 	%f781, %f771;
	mov.f32 	%f782, %f771;
	mov.f32 	%f783, %f771;
	mov.f32 	%f784, %f771;
	mov.f32 	%f785, %f771;
	mov.f32 	%f786, %f771;
	mov.f32 	%f787, %f771;
	mov.f32 	%f788, %f771;
	mov.f32 	%f789, %f771;
	mov.f32 	%f790, %f771;
	mov.f32 	%f791, %f771;
	mov.f32 	%f792, %f771;
	mov.f32 	%f793, %f771;
	mov.f32 	%f794, %f771;
	mov.f32 	%f795, %f771;
	mov.f32 	%f796, %f771;
	mov.f32 	%f797, %f771;
	mov.f32 	%f798, %f771;
	mov.f32 	%f799, %f771;
	mov.f32 	%f800, %f771;
	mov.f32 	%f801, %f771;
	mov.f32 	%f802, %f771;
	mov.f32 	%f803, %f771;
	mov.f32 	%f804, %f771;
	mov.f32 	%f805, %f771;
	mov.f32 	%f806, %f771;
	mov.f32 	%f807, %f771;
	mov.f32 	%f808, %f771;
	mov.f32 	%f809, %f771;
	mov.f32 	%f810, %f771;
	mov.f32 	%f811, %f771;
	mov.f32 	%f812, %f771;
	mov.f32 	%f813, %f771;
	mov.f32 	%f814, %f771;
	mov.f32 	%f815, %f771;
	mov.f32 	%f816, %f771;
	mov.f32 	%f817, %f771;
	mov.f32 	%f818, %f771;
	mov.f32 	%f819, %f771;
	mov.f32 	%f820, %f771;
	mov.f32 	%f821, %f771;
	mov.f32 	%f822, %f771;
	mov.f32 	%f823, %f771;
	mov.f32 	%f824, %f771;
	mov.f32 	%f825, %f771;
	mov.f32 	%f826, %f771;
	mov.f32 	%f827, %f771;
	mov.f32 	%f828, %f771;
	mov.f32 	%f829, %f771;
	mov.f32 	%f830, %f771;
	mov.f32 	%f831, %f771;
	mov.f32 	%f832, %f771;
	mov.f32 	%f833, %f771;
	mov.f32 	%f834, %f771;
$L__BB0_1:
	ld.param.u32 	%r103, [_Z4gemmILi128ELi8ELi128ELi8ELi8ELb0EEvPfS0_S0_iii_param_5];
	add.s32 	%r108, %r108, 8;
	setp.ge.s32 	%p1, %r108, %r103;
	@%p1 bra 	$L__BB0_3;
	ld.param.u64 	%rd34, [_Z4gemmILi128ELi8ELi128ELi8ELi8ELb0EEvPfS0_S0_iii_param_1];
	ld.global.nc.v4.f32 	{%f862, %f861, %f860, %f859}, [%rd36];
	cvta.to.global.u64 	%rd18, %rd34;
	mov.u32 	%r49, %ctaid.x;
	shl.b32 	%r50, %r49, 7;
	mul.wide.u32 	%rd19, %r50, 4;
	add.s64 	%rd20, %rd18, %rd19;
	mul.wide.s32 	%rd21, %r106, 4;
	add.s64 	%rd22, %rd20, %rd21;
	ld.global.nc.v4.f32 	{%f866, %f865, %f864, %f863}, [%rd22];
$L__BB0_3:
	ld.param.u32 	%r104, [_Z4gemmILi128ELi8ELi128ELi8ELi8ELb0EEvPfS0_S0_iii_param_5];
	setp.ge.s32 	%p2, %r108, %r104;
	shl.b32 	%r51, %r107, 12;
	xor.b32  	%r52, %r51, 4096;
	mov.u32 	%r53, _ZZ4gemmILi128ELi8ELi128ELi8ELi8ELb0EEvPfS0_S0_iiiE2As;
	add.s32 	%r54, %r53, %r52;
	mov.u32 	%r55, _ZZ4gemmILi128ELi8ELi128ELi8ELi8ELb0EEvPfS0_S0_iiiE2Bs;
	add.s32 	%r56, %r55, %r52;
	mov.u32 	%r57, %tid.y;
	shl.b32 	%r58, %r57, 5;
	add.s32 	%r59, %r54, %r58;
	ld.shared.v4.f32 	{%f291, %f292, %f293, %f294}, [%r59+512];
	ld.shared.v4.f32 	{%f295, %f296, %f297, %f298}, [%r59+528];
	mov.u32 	%r60, %tid.x;
	shl.b32 	%r61, %r60, 5;
	add.s32 	%r62, %r56, %r61;
	ld.shared.v4.f32 	{%f299, %f300, %f301, %f302}, [%r62+512];
	ld.shared.v4.f32 	{%f303, %f304, %f305, %f306}, [%r62+528];
	fma.rn.f32 	%f307, %f842, %f850, %f834;
	fma.rn.f32 	%f308, %f842, %f849, %f833;
	fma.rn.f32 	%f309, %f842, %f848, %f832;
	fma.rn.f32 	%f310, %f842, %f847, %f831;
	fma.rn.f32 	%f311, %f842, %f846, %f830;
	fma.rn.f32 	%f312, %f842, %f845, %f829;
	fma.rn.f32 	%f313, %f842, %f844, %f828;
	fma.rn.f32 	%f314, %f842, %f843, %f827;
	fma.rn.f32 	%f315, %f841, %f850, %f826;
	fma.rn.f32 	%f316, %f841, %f849, %f825;
	fma.rn.f32 	%f317, %f841, %f848, %f824;
	fma.rn.f32 	%f318, %f841, %f847, %f823;
	fma.rn.f32 	%f319, %f841, %f846, %f822;
	fma.rn.f32 	%f320, %f841, %f845, %f821;
	fma.rn.f32 	%f321, %f841, %f844, %f820;
	fma.rn.f32 	%f322, %f841, %f843, %f819;
	fma.rn.f32 	%f323, %f840, %f850, %f818;
	fma.rn.f32 	%f324, %f840, %f849, %f817;
	fma.rn.f32 	%f325, %f840, %f848, %f816;
	fma.rn.f32 	%f326, %f840, %f847, %f815;
	fma.rn.f32 	%f327, %f840, %f846, %f814;
	fma.rn.f32 	%f328, %f840, %f845, %f813;
	fma.rn.f32 	%f329, %f840, %f844, %f812;
	fma.rn.f32 	%f330, %f840, %f843, %f811;
	fma.rn.f32 	%f331, %f839, %f850, %f810;
	fma.rn.f32 	%f332, %f839, %f849, %f809;
	fma.rn.f32 	%f333, %f839, %f848, %f808;
	fma.rn.f32 	%f334, %f839, %f847, %f807;
	fma.rn.f32 	%f335, %f839, %f846, %f806;
	fma.rn.f32 	%f336, %f839, %f845, %f805;
	fma.rn.f32 	%f337, %f839, %f844, %f804;
	fma.rn.f32 	%f338, %f839, %f843, %f803;
	fma.rn.f32 	%f339, %f838, %f850, %f802;
	fma.rn.f32 	%f340, %f838, %f849, %f801;
	fma.rn.f32 	%f341, %f838, %f848, %f800;
	fma.rn.f32 	%f342, %f838, %f847, %f799;
	fma.rn.f32 	%f343, %f838, %f846, %f798;
	fma.rn.f32 	%f344, %f838, %f845, %f797;
	fma.rn.f32 	%f345, %f838, %f844, %f796;
	fma.rn.f32 	%f346, %f838, %f843, %f795;
	fma.rn.f32 	%f347, %f837, %f850, %f794;
	fma.rn.f32 	%f348, %f837, %f849, %f793;
	fma.rn.f32 	%f349, %f837, %f848, %f792;
	fma.rn.f32 	%f350, %f837, %f847, %f791;
	fma.rn.f32 	%f351, %f837, %f846, %f790;
	fma.rn.f32 	%f352, %f837, %f845, %f789;
	fma.rn.f32 	%f353, %f837, %f844, %f788;
	fma.rn.f32 	%f354, %f837, %f843, %f787;
	fma.rn.f32 	%f355, %f836, %f850, %f786;
	fma.rn.f32 	%f356, %f836, %f849, %f785;
	fma.rn.f32 	%f357, %f836, %f848, %f784;
	fma.rn.f32 	%f358, %f836, %f847, %f783;
	fma.rn.f32 	%f359, %f836, %f846, %f782;
	fma.rn.f32 	%f360, %f836, %f845, %f781;
	fma.rn.f32 	%f361, %f836, %f844, %f780;
	fma.rn.f32 	%f362, %f836, %f843, %f779;
	fma.rn.f32 	%f363, %f835, %f850, %f778;
	fma.rn.f32 	%f364, %f835, %f849, %f777;
	fma.rn.f32 	%f365, %f835, %f848, %f776;
	fma.rn.f32 	%f366, %f835, %f847, %f775;
	fma.rn.f32 	%f367, %f835, %f846, %f774;
	fma.rn.f32 	%f368, %f835, %f845, %f773;
	fma.rn.f32 	%f369, %f835, %f844, %f772;
	fma.rn.f32 	%f370, %f835, %f843, %f771;
	ld.shared.v4.f32 	{%f371, %f372, %f373, %f374}, [%r59+1024];
	ld.shared.v4.f32 	{%f375, %f376, %f377, %f378}, [%r59+1040];
	ld.shared.v4.f32 	{%f379, %f380, %f381, %f382}, [%r62+1024];
	ld.shared.v4.f32 	{%f383, %f384, %f385, %f386}, [%r62+1040];
	fma.rn.f32 	%f387, %f291, %f299, %f307;
	fma.rn.f32 	%f388, %f291, %f300, %f308;
	fma.rn.f32 	%f389, %f291, %f301, %f309;
	fma.rn.f32 	%f390, %f291, %f302, %f310;
	fma.rn.f32 	%f391, %f291, %f303, %f311;
	fma.rn.f32 	%f392, %f291, %f304, %f312;
	fma.rn.f32 	%f393, %f291, %f305, %f313;
	fma.rn.f32 	%f394, %f291, %f306, %f314;
	fma.rn.f32 	%f395, %f292, %f299, %f315;
	fma.rn.f32 	%f396, %f292, %f300, %f316;
	fma.rn.f32 	%f397, %f292, %f301, %f317;
	fma.rn.f32 	%f398, %f292, %f302, %f318;
	fma.rn.f32 	%f399, %f292, %f303, %f319;
	fma.rn.f32 	%f400, %f292, %f304, %f320;
	fma.rn.f32 	%f401, %f292, %f305, %f321;
	fma.rn.f32 	%f402, %f292, %f306, %f322;
	fma.rn.f32 	%f403, %f293, %f299, %f323;
	fma.rn.f32 	%f404, %f293, %f300, %f324;
	fma.rn.f32 	%f405, %f293, %f301, %f325;
	fma.rn.f32 	%f406, %f293, %f302, %f326;
	fma.rn.f32 	%f407, %f293, %f303, %f327;
	fma.rn.f32 	%f408, %f293, %f304, %f328;
	fma.rn.f32 	%f409, %f293, %f305, %f329;
	fma.rn.f32 	%f410, %f293, %f306, %f330;
	fma.rn.f32 	%f411, %f294, %f299, %f331;
	fma.rn.f32 	%f412, %f294, %f300, %f332;
	fma.rn.f32 	%f413, %f294, %f301, %f333;
	fma.rn.f32 	%f414, %f294, %f302, %f334;
	fma.rn.f32 	%f415, %f294, %f303, %f335;
	fma.rn.f32 	%f416, %f294, %f304, %f336;
	fma.rn.f32 	%f417, %f294, %f305, %f337;
	fma.rn.f32 	%f418, %f294, %f306, %f338;
	fma.rn.f32 	%f419, %f295, %f299, %f339;
	fma.rn.f32 	%f420, %f295, %f300, %f340;
	fma.rn.f32 	%f421, %f295, %f301, %f341;
	fma.rn.f32 	%f422, %f295, %f302, %f342;
	fma.rn.f32 	%f423, %f295, %f303, %f343;
	fma.rn.f32 	%f424, %f295, %f304, %f344;
	fma.rn.f32 	%f425, %f295, %f305, %f345;
	fma.rn.f32 	%f426, %f295, %f306, %f346;
	fma.rn.f32 	%f427, %f296, %f299, %f347;
	fma.rn.f32 	%f428, %f296, %f300, %f348;
	fma.rn.f32 	%f429, %f296, %f301, %f349;
	fma.rn.f32 	%f430, %f296, %f302, %f350;
	fma.rn.f32 	%f431, %f296, %f303, %f351;
	fma.rn.f32 	%f432, %f296, %f304, %f352;
	fma.rn.f32 	%f433, %f296, %f305, %f353;
	fma.rn.f32 	%f434, %f296, %f306, %f354;
	fma.rn.f32 	%f435, %f297, %f299, %f355;
	fma.rn.f32 	%f436, %f297, %f300, %f356;
	fma.rn.f32 	%f437, %f297, %f301, %f357;
	fma.rn.f32 	%f438, %f297, %f302, %f358;
	fma.rn.f32 	%f439, %f297, %f303, %f359;
	fma.rn.f32 	%f440, %f297, %f304, %f360;
	fma.rn.f32 	%f441, %f297, %f305, %f361;
	fma.rn.f32 	%f442, %f297, %f306, %f362;
	fma.rn.f32 	%f443, %f298, %f299, %f363;
	fma.rn.f32 	%f444, %f298, %f300, %f364;
	fma.rn.f32 	%f445, %f298, %f301, %f365;
	fma.rn.f32 	%f446, %f298, %f302, %f366;
	fma.rn.f32 	%f447, %f298, %f303, %f367;
	fma.rn.f32 	%f448, %f298, %f304, %f368;
	fma.rn.f32 	%f449, %f298, %f305, %f369;
	fma.rn.f32 	%f450, %f298, %f306, %f370;
	ld.shared.v4.f32 	{%f451, %f452, %f453, %f454}, [%r59+1536];
	ld.shared.v4.f32 	{%f455, %f456, %f457, %f458}, [%r59+1552];
	ld.shared.v4.f32 	{%f459, %f460, %f461, %f462}, [%r62+1536];
	ld.shared.v4.f32 	{%f463, %f464, %f465, %f466}, [%r62+1552];
	fma.rn.f32 	%f467, %f371, %f379, %f387;
	fma.rn.f32 	%f468, %f371, %f380, %f388;
	fma.rn.f32 	%f469, %f371, %f381, %f389;
	fma.rn.f32 	%f470, %f371, %f382, %f390;
	fma.rn.f32 	%f471, %f371, %f383, %f391;
	fma.rn.f32 	%f472, %f371, %f384, %f392;
	fma.rn.f32 	%f473, %f371, %f385, %f393;
	fma.rn.f32 	%f474, %f371, %f386, %f394;
	fma.rn.f32 	%f475, %f372, %f379, %f395;
	fma.rn.f32 	%f476, %f372, %f380, %f396;
	fma.rn.f32 	%f477, %f372, %f381, %f397;
	fma.rn.f32 	%f478, %f372, %f382, %f398;
	fma.rn.f32 	%f479, %f372, %f383, %f399;
	fma.rn.f32 	%f480, %f372, %f384, %f400;
	fma.rn.f32 	%f481, %f372, %f385, %f401;
	fma.rn.f32 	%f482, %f372, %f386, %f402;
	fma.rn.f32 	%f483, %f373, %f379, %f403;
	fma.rn.f32 	%f484, %f373, %f380, %f404;
	fma.rn.f32 	%f485, %f373, %f381, %f405;
	fma.rn.f32 	%f486, %f373, %f382, %f406;
	fma.rn.f32 	%f487, %f373, %f383, %f407;
	fma.rn.f32 	%f488, %f373, %f384, %f408;
	fma.rn.f32 	%f489, %f373, %f385, %f409;
	fma.rn.f32 	%f490, %f373, %f386, %f410;
	fma.rn.f32 	%f491, %f374, %f379, %f411;
	fma.rn.f32 	%f492, %f374, %f380, %f412;
	fma.rn.f32 	%f493, %f374, %f381, %f413;
	fma.rn.f32 	%f494, %f374, %f382, %f414;
	fma.rn.f32 	%f495, %f374, %f383, %f415;
	fma.rn.f32 	%f496, %f374, %f384, %f416;
	fma.rn.f32 	%f497, %f374, %f385, %f417;
	fma.rn.f32 	%f498, %f374, %f386, %f418;
	fma.rn.f32 	%f499, %f375, %f379, %f419;
	fma.rn.f32 	%f500, %f375, %f380, %f420;
	fma.rn.f32 	%f501, %f375, %f381, %f421;
	fma.rn.f32 	%f502, %f375, %f382, %f422;
	fma.rn.f32 	%f503, %f375, %f383, %f423;
	fma.rn.f32 	%f504, %f375, %f384, %f424;
	fma.rn.f32 	%f505, %f375, %f385, %f425;
	fma.rn.f32 	%f506, %f375, %f386, %f426;
	fma.rn.f32 	%f507, %f376, %f379, %f427;
	fma.rn.f32 	%f508, %f376, %f380, %f428;
	fma.rn.f32 	%f509, %f376, %f381, %f429;
	fma.rn.f32 	%f510, %f376, %f382, %f430;
	fma.rn.f32 	%f511, %f376, %f383, %f431;
	fma.rn.f32 	%f512, %f376, %f384, %f432;
	fma.rn.f32 	%f513, %f376, %f385, %f433;
	fma.rn.f32 	%f514, %f376, %f386, %f434;
	fma.rn.f32 	%f515, %f377, %f379, %f435;
	fma.rn.f32 	%f516, %f377, %f380, %f436;
	fma.rn.f32 	%f517, %f377, %f381, %f437;
	fma.rn.f32 	%f518, %f377, %f382, %f438;
	fma.rn.f32 	%f519, %f377, %f383, %f439;
	fma.rn.f32 	%f520, %f377, %f384, %f440;
	fma.rn.f32 	%f521, %f377, %f385, %f441;
	fma.rn.f32 	%f522, %f377, %f386, %f442;
	fma.rn.f32 	%f523, %f378, %f379, %f443;
	fma.rn.f32 	%f524, %f378, %f380, %f444;
	fma.rn.f32 	%f525, %f378, %f381, %f445;
	fma.rn.f32 	%f526, %f378, %f382, %f446;
	fma.rn.f32 	%f527, %f378, %f383, %f447;
	fma.rn.f32 	%f528, %f378, %f384, %f448;
	fma.rn.f32 	%f529, %f378, %f385, %f449;
	fma.rn.f32 	%f530, %f378, %f386, %f450;
	ld.shared.v4.f32 	{%f531, %f532, %f533, %f534}, [%r59+2048];
	ld.shared.v4.f32 	{%f535, %f536, %f537, %f538}, [%r59+2064];
	ld.shared.v4.f32 	{%f539, %f540, %f541, %f542}, [%r62+2048];
	ld.shared.v4.f32 	{%f543, %f544, %f545, %f546}, [%r62+2064];
	fma.rn.f32 	%f547, %f451, %f459, %f467;
	fma.rn.f32 	%f548, %f451, %f460, %f468;
	fma.rn.f32 	%f549, %f451, %f461, %f469;
	fma.rn.f32 	%f550, %f451, %f462, %f470;
	fma.rn.f32 	%f551, %f451, %f463, %f471;
	fma.rn.f32 	%f552, %f451, %f464, %f472;
	fma.rn.f32 	%f553, %f451, %f465, %f473;
	fma.rn.f32 	%f554, %f451, %f466, %f474;
	fma.rn.f32 	%f555, %f452, %f459, %f475;
	fma.rn.f32 	%f556, %f452, %f460, %f476;
	fma.rn.f32 	%f557, %f452, %f461, %f477;
	fma.rn.f32 	%f558, %f452, %f462, %f478;
	fma.rn.f32 	%f559, %f452, %f463, %f479;
	fma.rn.f32 	%f560, %f452, %f464, %f480;
	fma.rn.f32 	%f561, %f452, %f465, %f481;
	fma.rn.f32 	%f562, %f452, %f466, %f482;
	fma.rn.f32 	%f563, %f453, %f459, %f483;
	fma.rn.f32 	%f564, %f453, %f460, %f484;
	fma.rn.f32 	%f565, %f453, %f461, %f485;
	fma.rn.f32 	%f566, %f453, %f462, %f486;
	fma.rn.f32 	%f567, %f453, %f463, %f487;
	fma.rn.f32 	%f568, %f453, %f464, %f488;
	fma.rn.f32 	%f569, %f453, %f465, %f489;
	fma.rn.f32 	%f570, %f453, %f466, %f490;
	fma.rn.f32 	%f571, %f454, %f459, %f491;
	fma.rn.f32 	%f572, %f454, %f460, %f492;
	fma.rn.f32 	%f573, %f454, %f461, %f493;
	fma.rn.f32 	%f574, %f454, %f462, %f494;
	fma.rn.f32 	%f575, %f454, %f463, %f495;
	fma.rn.f32 	%f576, %f454, %f464, %f496;
	fma.rn.f32 	%f577, %f454, %f465, %f497;
	fma.rn.f32 	%f578, %f454, %f466, %f498;
	fma.rn.f32 	%f579, %f455, %f459, %f499;
	fma.rn.f32 	%f580, %f455, %f460, %f500;
	fma.rn.f32 	%f581, %f455, %f461, %f501;
	fma.rn.f32 	%f582, %f455, %f462, %f502;
	fma.rn.f32 	%f583, %f455, %f463, %f503;
	fma.rn.f32 	%f584, %f455, %f464, %f504;
	fma.rn.f32 	%f585, %f455, %f465, %f505;
	fma.rn.f32 	%f586, %f455, %f466, %f506;
	fma.rn.f32 	%f587, %f456, %f459, %f507;
	fma.rn.f32 	%f588, %f456, %f460, %f508;
	fma.rn.f32 	%f589, %f456, %f461, %f509;
	fma.rn.f32 	%f590, %f456, %f462, %f510;
	fma.rn.f32 	%f591, %f456, %f463, %f511;
	fma.rn.f32 	%f592, %f456, %f464, %f512;
	fma.rn.f32 	%f593, %f456, %f465, %f513;
	fma.rn.f32 	%f594, %f456, %f466, %f514;
	fma.rn.f32 	%f595, %f457, %f459, %f515;
	fma.rn.f32 	%f596, %f457, %f460, %f516;
	fma.rn.f32 	%f597, %f457, %f461, %f517;
	fma.rn.f32 	%f598, %f457, %f462, %f518;
	fma.rn.f32 	%f599, %f457, %f463, %f519;
	fma.rn.f32 	%f600, %f457, %f464, %f520;
	fma.rn.f32 	%f601, %f457, %f465, %f521;
	fma.rn.f32 	%f602, %f457, %f466, %f522;
	fma.rn.f32 	%f603, %f458, %f459, %f523;
	fma.rn.f32 	%f604, %f458, %f460, %f524;
	fma.rn.f32 	%f605, %f458, %f461, %f525;
	fma.rn.f32 	%f606, %f458, %f462, %f526;
	fma.rn.f32 	%f607, %f458, %f463, %f527;
	fma.rn.f32 	%f608, %f458, %f464, %f528;
	fma.rn.f32 	%f609, %f458, %f465, %f529;
	fma.rn.f32 	%f610, %f458, %f466, %f530;
	ld.shared.v4.f32 	{%f611, %f612, %f613, %f614}, [%r59+2560];
	ld.shared.v4.f32 	{%f615, %f616, %f617, %f618}, [%r59+2576];
	ld.shared.v4.f32 	{%f619, %f620, %f621, %f622}, [%r62+2560];
	ld.shared.v4.f32 	{%f623, %f624, %f625, %f626}, [%r62+2576];
	fma.rn.f32 	%f627, %f531, %f539, %f547;
	fma.rn.f32 	%f628, %f531, %f540, %f548;
	fma.rn.f32 	%f629, %f531, %f541, %f549;
	fma.rn.f32 	%f630, %f531, %f542, %f550;
	fma.rn.f32 	%f631, %f531, %f543, %f551;
	fma.rn.f32 	%f632, %f531, %f544, %f552;
	fma.rn.f32 	%f633, %f531, %f545, %f553;
	fma.rn.f32 	%f634, %f531, %f546, %f554;
	fma.rn.f32 	%f635, %f532, %f539, %f555;
	fma.rn.f32 	%f636, %f532, %f540, %f556;
	fma.rn.f32 	%f637, %f532, %f541, %f557;
	fma.rn.f32 	%f638, %f532, %f542, %f558;
	fma.rn.f32 	%f639, %f532, %f543, %f559;
	fma.rn.f32 	%f640, %f532, %f544, %f560;
	fma.rn.f32 	%f641, %f532, %f545, %f561;
	fma.rn.f32 	%f642, %f532, %f546, %f562;
	fma.rn.f32 	%f643, %f533, %f539, %f563;
	fma.rn.f32 	%f644, %f533, %f540, %f564;
	fma.rn.f32 	%f645, %f533, %f541, %f565;
	fma.rn.f32 	%f646, %f533, %f542, %f566;
	fma.rn.f32 	%f647, %f533, %f543, %f567;
	fma.rn.f32 	%f648, %f533, %f544, %f568;
	fma.rn.f32 	%f649, %f533, %f545, %f569;
	fma.rn.f32 	%f650, %f533, %f546, %f570;
	fma.rn.f32 	%f651, %f534, %f539, %f571;
	fma.rn.f32 	%f652, %f534, %f540, %f572;
	fma.rn.f32 	%f653, %f534, %f541, %f573;
	fma.rn.f32 	%f654, %f534, %f542, %f574;
	fma.rn.f32 	%f655, %f534, %f543, %f575;
	fma.rn.f32 	%f656, %f534, %f544, %f576;
	fma.rn.f32 	%f657, %f534, %f545, %f577;
	fma.rn.f32 	%f658, %f534, %f546, %f578;
	fma.rn.f32 	%f659, %f535, %f539, %f579;
	fma.rn.f32 	%f660, %f535, %f540, %f580;
	fma.rn.f32 	%f661, %f535, %f541, %f581;
	fma.rn.f32 	%f662, %f535, %f542, %f582;
	fma.rn.f32 	%f663, %f535, %f543, %f583;
	fma.rn.f32 	%f664, %f535, %f544, %f584;
	fma.rn.f32 	%f665, %f535, %f545, %f585;
	fma.rn.f32 	%f666, %f535, %f546, %f586;
	fma.rn.f32 	%f667, %f536, %f539, %f587;
	fma.rn.f32 	%f668, %f536, %f540, %f588;
	fma.rn.f32 	%f669, %f536, %f541, %f589;
	fma.rn.f32 	%f670, %f536, %f542, %f590;
	fma.rn.f32 	%f671, %f536, %f543, %f591;
	fma.rn.f32 	%f672, %f536, %f544, %f592;
	fma.rn.f32 	%f673, %f536, %f545, %f593;
	fma.rn.f32 	%f674, %f536, %f546, %f594;
	fma.rn.f32 	%f675, %f537, %f539, %f595;
	fma.rn.f32 	%f676, %f537, %f540, %f596;
	fma.rn.f32 	%f677, %f537, %f541, %f597;
	fma.rn.f32 	%f678, %f537, %f542, %f598;
	fma.rn.f32 	%f679, %f537, %f543, %f599;
	fma.rn.f32 	%f680, %f537, %f544, %f600;
	fma.rn.f32 	%f681, %f537, %f545, %f601;
	fma.rn.f32 	%f682, %f537, %f546, %f602;
	fma.rn.f32 	%f683, %f538, %f539, %f603;
	fma.rn.f32 	%f684, %f538, %f540, %f604;
	fma.rn.f32 	%f685, %f538, %f541, %f605;
	fma.rn.f32 	%f686, %f538, %f542, %f606;
	fma.rn.f32 	%f687, %f538, %f543, %f607;
	fma.rn.f32 	%f688, %f538, %f544, %f608;
	fma.rn.f32 	%f689, %f538, %f545, %f609;
	fma.rn.f32 	%f690, %f538, %f546, %f610;
	ld.shared.v4.f32 	{%f691, %f692, %f693, %f694}, [%r59+3072];
	ld.shared.v4.f32 	{%f695, %f696, %f697, %f698}, [%r59+3088];
	ld.shared.v4.f32 	{%f699, %f700, %f701, %f702}, [%r62+3072];
	ld.shared.v4.f32 	{%f703, %f704, %f705, %f706}, [%r62+3088];
	fma.rn.f32 	%f707, %f611, %f619, %f627;
	fma.rn.f32 	%f708, %f611, %f620, %f628;
	fma.rn.f32 	%f709, %f611, %f621, %f629;
	fma.rn.f32 	%f710, %f611, %f622, %f630;
	fma.rn.f32 	%f711, %f611, %f623, %f631;
	fma.rn.f32 	%f712, %f611, %f624, %f632;
	fma.rn.f32 	%f713, %f611, %f625, %f633;
	fma.rn.f32 	%f714, %f611, %f626, %f634;
	fma.rn.f32 	%f715, %f612, %f619, %f635;
	fma.rn.f32 	%f716, %f612, %f620, %f636;
	fma.rn.f32 	%f717, %f612, %f621, %f637;
	fma.rn.f32 	%f718, %f612, %f622, %f638;
	fma.rn.f32 	%f719, %f612, %f623, %f639;
	fma.rn.f32 	%f720, %f612, %f624, %f640;
	fma.rn.f32 	%f721, %f612, %f625, %f641;
	fma.rn.f32 	%f722, %f612, %f626, %f642;
	fma.rn.f32 	%f723, %f613, %f619, %f643;
	fma.rn.f32 	%f724, %f613, %f620, %f644;
	fma.rn.f32 	%f725, %f613, %f621, %f645;
	fma.rn.f32 	%f726, %f613, %f622, %f646;
	fma.rn.f32 	%f727, %f613, %f623, %f647;
	fma.rn.f32 	%f728, %f613, %f624, %f648;
	fma.rn.f32 	%f729, %f613, %f625, %f649;
	fma.rn.f32 	%f730, %f613, %f626, %f650;
	fma.rn.f32 	%f731, %f614, %f619, %f651;
	fma.rn.f32 	%f732, %f614, %f620, %f652;
	fma.rn.f32 	%f733, %f614, %f621, %f653;
	fma.rn.f32 	%f734, %f614, %f622, %f654;
	fma.rn.f32 	%f735, %f614, %f623, %f655;
	fma.rn.f32 	%f736, %f614, %f624, %f656;
	fma.rn.f32 	%f737, %f614, %f625, %f657;
	fma.rn.f32 	%f738, %f614, %f626, %f658;
	fma.rn.f32 	%f739, %f615, %f619, %f659;
	fma.rn.f32 	%f740, %f615, %f620, %f660;
	fma.rn.f32 	%f741, %f615, %f621, %f661;
	fma.rn.f32 	%f742, %f615, %f622, %f662;
	fma.rn.f32 	%f743, %f615, %f623, %f663;
	fma.rn.f32 	%f744, %f615, %f624, %f664;
	fma.rn.f32 	%f745, %f615, %f625, %f665;
	fma.rn.f32 	%f746, %f615, %f626, %f666;
	fma.rn.f32 	%f747, %f616, %f619, %f667;
	fma.rn.f32 	%f748, %f616, %f620, %f668;
	fma.rn.f32 	%f749, %f616, %f621, %f669;
	fma.rn.f32 	%f750, %f616, %f622, %f670;
	fma.rn.f32 	%f751, %f616, %f623, %f671;
	fma.rn.f32 	%f752, %f616, %f624, %f672;
	fma.rn.f32 	%f753, %f616, %f625, %f673;
	fma.rn.f32 	%f754, %f616, %f626, %f674;
	fma.rn.f32 	%f755, %f617, %f619, %f675;
	fma.rn.f32 	%f756, %f617, %f620, %f676;
	fma.rn.f32 	%f757, %f617, %f621, %f677;
	fma.rn.f32 	%f758, %f617, %f622, %f678;
	fma.rn.f32 	%f759, %f617, %f623, %f679;
	fma.rn.f32 	%f760, %f617, %f624, %f680;
	fma.rn.f32 	%f761, %f617, %f625, %f681;
	fma.rn.f32 	%f762, %f617, %f626, %f682;
	fma.rn.f32 	%f763, %f618, %f619, %f683;
	fma.rn.f32 	%f764, %f618, %f620, %f684;
	fma.rn.f32 	%f765, %f618, %f621, %f685;
	fma.rn.f32 	%f766, %f618, %f622, %f686;
	fma.rn.f32 	%f767, %f618, %f623, %f687;
	fma.rn.f32 	%f768, %f618, %f624, %f688;
	fma.rn.f32 	%f769, %f618, %f625, %f689;
	fma.rn.f32 	%f770, %f618, %f626, %f690;
	ld.shared.v4.f32 	{%f128, %f127, %f126, %f125}, [%r59+3584];
	ld.shared.v4.f32 	{%f132, %f131, %f130, %f129}, [%r59+3600];
	ld.shared.v4.f32 	{%f136, %f135, %f134, %f133}, [%r62+3584];
	ld.shared.v4.f32 	{%f140, %f139, %f138, %f137}, [%r62+3600];
	fma.rn.f32 	%f141, %f691, %f699, %f707;
	fma.rn.f32 	%f142, %f691, %f700, %f708;
	fma.rn.f32 	%f143, %f691, %f701, %f709;
	fma.rn.f32 	%f144, %f691, %f702, %f710;
	fma.rn.f32 	%f145, %f691, %f703, %f711;
	fma.rn.f32 	%f146, %f691, %f704, %f712;
	fma.rn.f32 	%f147, %f691, %f705, %f713;
	fma.rn.f32 	%f148, %f691, %f706, %f714;
	fma.rn.f32 	%f149, %f692, %f699, %f715;
	fma.rn.f32 	%f150, %f692, %f700, %f716;
	fma.rn.f32 	%f151, %f692, %f701, %f717;
	fma.rn.f32 	%f152, %f692, %f702, %f718;
	fma.rn.f32 	%f153, %f692, %f703, %f719;
	fma.rn.f32 	%f154, %f692, %f704, %f720;
	fma.rn.f32 	%f155, %f692, %f705, %f721;
	fma.rn.f32 	%f156, %f692, %f706, %f722;
	fma.rn.f32 	%f157, %f693, %f699, %f723;
	fma.rn.f32 	%f158, %f693, %f700, %f724;
	fma.rn.f32 	%f159, %f693, %f701, %f725;
	fma.rn.f32 	%f160, %f693, %f702, %f726;
	fma.rn.f32 	%f161, %f693, %f703, %f727;
	fma.rn.f32 	%f162, %f693, %f704, %f728;
	fma.rn.f32 	%f163, %f693, %f705, %f729;
	fma.rn.f32 	%f164, %f693, %f706, %f730;
	fma.rn.f32 	%f165, %f694, %f699, %f731;
	fma.rn.f32 	%f166, %f694, %f700, %f732;
	fma.rn.f32 	%f167, %f694, %f701, %f733;
	fma.rn.f32 	%f168, %f694, %f702, %f734;
	fma.rn.f32 	%f169, %f694, %f703, %f735;
	fma.rn.f32 	%f170, %f694, %f704, %f736;
	fma.rn.f32 	%f171, %f694, %f705, %f737;
	fma.rn.f32 	%f172, %f694, %f706, %f738;
	fma.rn.f32 	%f173, %f695, %f699, %f739;
	fma.rn.f32 	%f174, %f695, %f700, %f740;
	fma.rn.f32 	%f175, %f695, %f701, %f741;
	fma.rn.f32 	%f176, %f695, %f702, %f742;
	fma.rn.f32 	%f177, %f695, %f703, %f743;
	fma.rn.f32 	%f178, %f695, %f704, %f744;
	fma.rn.f32 	%f179, %f695, %f705, %f745;
	fma.rn.f32 	%f180, %f695, %f706, %f746;
	fma.rn.f32 	%f181, %f696, %f699, %f747;
	fma.rn.f32 	%f182, %f696, %f700, %f748;
	fma.rn.f32 	%f183, %f696, %f701, %f749;
	fma.rn.f32 	%f184, %f696, %f702, %f750;
	fma.rn.f32 	%f185, %f696, %f703, %f751;
	fma.rn.f32 	%f186, %f696, %f704, %f752;
	fma.rn.f32 	%f187, %f696, %f705, %f753;
	fma.rn.f32 	%f188, %f696, %f706, %f754;
	fma.rn.f32 	%f189, %f697, %f699, %f755;
	fma.rn.f32 	%f190, %f697, %f700, %f756;
	fma.rn.f32 	%f191, %f697, %f701, %f757;
	fma.rn.f32 	%f192, %f697, %f702, %f758;
	fma.rn.f32 	%f193, %f697, %f703, %f759;
	fma.rn.f32 	%f194, %f697, %f704, %f760;
	fma.rn.f32 	%f195, %f697, %f705, %f761;
	fma.rn.f32 	%f196, %f697, %f706, %f762;
	fma.rn.f32 	%f197, %f698, %f699, %f763;
	fma.rn.f32 	%f198, %f698, %f700, %f764;
	fma.rn.f32 	%f199, %f698, %f701, %f765;
	fma.rn.f32 	%f200, %f698, %f702, %f766;
	fma.rn.f32 	%f201, %f698, %f703, %f767;
	fma.rn.f32 	%f202, %f698, %f704, %f768;
	fma.rn.f32 	%f203, %f698, %f705, %f769;
	fma.rn.f32 	%f204, %f698, %f706, %f770;
	mov.u32 	%r109, %r107;
	@%p2 bra 	$L__BB0_5;
	xor.b32  	%r109, %r107, 1;
	shl.b32 	%r63, %r107, 12;
	mov.u32 	%r64, _ZZ4gemmILi128ELi8ELi128ELi8ELi8ELb0EEvPfS0_S0_iiiE2As;
	add.s32 	%r65, %r64, %r63;
	mov.u32 	%r66, %tid.x;
	shl.b32 	%r67, %r66, 11;
	and.b32  	%r68, %r67, 2048;
	add.s32 	%r69, %r65, %r68;
	mov.u32 	%r70, %tid.y;
	shl.b32 	%r71, %r70, 4;
	add.s32 	%r72, %r71, %r66;
	cvt.u16.u32 	%rs5, %r66;
	cvt.u16.u32 	%rs6, %r71;
	add.s16 	%rs7, %rs6, %rs5;
	shr.u16 	%rs8, %rs7, 1;
	mul.wide.u16 	%r73, %rs8, 4;
	add.s32 	%r74, %r69, %r73;
	st.shared.f32 	[%r74], %f862;
	st.shared.f32 	[%r74+512], %f861;
	st.shared.f32 	[%r74+1024], %f860;
	st.shared.f32 	[%r74+1536], %f859;
	shl.b32 	%r75, %r72, 4;
	and.b32  	%r76, %r75, 523776;
	mov.u32 	%r77, _ZZ4gemmILi128ELi8ELi128ELi8ELi8ELb0EEvPfS0_S0_iiiE2Bs;
	add.s32 	%r78, %r77, %r76;
	and.b32  	%r79, %r75, 496;
	add.s32 	%r80, %r78, %r79;
	add.s32 	%r81, %r80, %r63;
	st.shared.v4.f32 	[%r81], {%f866, %f865, %f864, %f863};
	bar.sync 	0;
$L__BB0_5:
	ld.param.u32 	%r105, [_Z4gemmILi128ELi8ELi128ELi8ELi8ELb0EEvPfS0_S0_iii_param_5];
	ld.param.u32 	%r101, [_Z4gemmILi128ELi8ELi128ELi8ELi8ELb0EEvPfS0_S0_iii_param_4];
	setp.lt.s32 	%p3, %r108, %r105;
	shl.b32 	%r82, %r107, 12;
	mov.u32 	%r83, _ZZ4gemmILi128ELi8ELi128ELi8ELi8ELb0EEvPfS0_S0_iiiE2As;
	add.s32 	%r84, %r83, %r82;
	mov.u32 	%r85, %tid.y;
	shl.b32 	%r8, %r85, 3;
	shl.b32 	%r86, %r85, 5;
	add.s32 	%r87, %r84, %r86;
	ld.shared.v4.f32 	{%f842, %f841, %f840, %f839}, [%r87];
	ld.shared.v4.f32 	{%f838, %f837, %f836, %f835}, [%r87+16];
	mov.u32 	%r88, _ZZ4gemmILi128ELi8ELi128ELi8ELi8ELb0EEvPfS0_S0_iiiE2Bs;
	add.s32 	%r89, %r88, %r82;
	mov.u32 	%r90, %tid.x;
	shl.b32 	%r9, %r90, 3;
	shl.b32 	%r91, %r90, 5;
	add.s32 	%r92, %r89, %r91;
	ld.shared.v4.f32 	{%f850, %f849, %f848, %f847}, [%r92];
	ld.shared.v4.f32 	{%f846, %f845, %f844, %f843}, [%r92+16];
	fma.rn.f32 	%f834, %f128, %f136, %f141;
	fma.rn.f32 	%f833, %f128, %f135, %f142;
	fma.rn.f32 	%f832, %f128, %f134, %f143;
	fma.rn.f32 	%f831, %f128, %f133, %f144;
	fma.rn.f32 	%f830, %f128, %f140, %f145;
	fma.rn.f32 	%f829, %f128, %f139, %f146;
	fma.rn.f32 	%f828, %f128, %f138, %f147;
	fma.rn.f32 	%f827, %f128, %f137, %f148;
	fma.rn.f32 	%f826, %f127, %f136, %f149;
	fma.rn.f32 	%f825, %f127, %f135, %f150;
	fma.rn.f32 	%f824, %f127, %f134, %f151;
	fma.rn.f32 	%f823, %f127, %f133, %f152;
	fma.rn.f32 	%f822, %f127, %f140, %f153;
	fma.rn.f32 	%f821, %f127, %f139, %f154;
	fma.rn.f32 	%f820, %f127, %f138, %f155;
	fma.rn.f32 	%f819, %f127, %f137, %f156;
	fma.rn.f32 	%f818, %f126, %f136, %f157;
	fma.rn.f32 	%f817, %f126, %f135, %f158;
	fma.rn.f32 	%f816, %f126, %f134, %f159;
	fma.rn.f32 	%f815, %f126, %f133, %f160;
	fma.rn.f32 	%f814, %f126, %f140, %f161;
	fma.rn.f32 	%f813, %f126, %f139, %f162;
	fma.rn.f32 	%f812, %f126, %f138, %f163;
	fma.rn.f32 	%f811, %f126, %f137, %f164;
	fma.rn.f32 	%f810, %f125, %f136, %f165;
	fma.rn.f32 	%f809, %f125, %f135, %f166;
	fma.rn.f32 	%f808, %f125, %f134, %f167;
	fma.rn.f32 	%f807, %f125, %f133, %f168;
	fma.rn.f32 	%f806, %f125, %f140, %f169;
	fma.rn.f32 	%f805, %f125, %f139, %f170;
	fma.rn.f32 	%f804, %f125, %f138, %f171;
	fma.rn.f32 	%f803, %f125, %f137, %f172;
	fma.rn.f32 	%f802, %f132, %f136, %f173;
	fma.rn.f32 	%f801, %f132, %f135, %f174;
	fma.rn.f32 	%f800, %f132, %f134, %f175;
	fma.rn.f32 	%f799, %f132, %f133, %f176;
	fma.rn.f32 	%f798, %f132, %f140, %f177;
	fma.rn.f32 	%f797, %f132, %f139, %f178;
	fma.rn.f32 	%f796, %f132, %f138, %f179;
	fma.rn.f32 	%f795, %f132, %f137, %f180;
	fma.rn.f32 	%f794, %f131, %f136, %f181;
	fma.rn.f32 	%f793, %f131, %f135, %f182;
	fma.rn.f32 	%f792, %f131, %f134, %f183;
	fma.rn.f32 	%f791, %f131, %f133, %f184;
	fma.rn.f32 	%f790, %f131, %f140, %f185;
	fma.rn.f32 	%f789, %f131, %f139, %f186;
	fma.rn.f32 	%f788, %f131, %f138, %f187;
	fma.rn.f32 	%f787, %f131, %f137, %f188;
	fma.rn.f32 	%f786, %f130, %f136, %f189;
	fma.rn.f32 	%f785, %f130, %f135, %f190;
	fma.rn.f32 	%f784, %f130, %f134, %f191;
	fma.rn.f32 	%f783, %f130, %f133, %f192;
	fma.rn.f32 	%f782, %f130, %f140, %f193;
	fma.rn.f32 	%f781, %f130, %f139, %f194;
	fma.rn.f32 	%f780, %f130, %f138, %f195;
	fma.rn.f32 	%f779, %f130, %f137, %f196;
	fma.rn.f32 	%f778, %f129, %f136, %f197;
	fma.rn.f32 	%f777, %f129, %f135, %f198;
	fma.rn.f32 	%f776, %f129, %f134, %f199;
	fma.rn.f32 	%f775, %f129, %f133, %f200;
	fma.rn.f32 	%f774, %f129, %f140, %f201;
	fma.rn.f32 	%f773, %f129, %f139, %f202;
	fma.rn.f32 	%f772, %f129, %f138, %f203;
	fma.rn.f32 	%f771, %f129, %f137, %f204;
	add.s64 	%rd36, %rd36, 32;
	shl.b32 	%r93, %r101, 3;
	add.s32 	%r106, %r106, %r93;
	mov.u32 	%r107, %r109;
	@%p3 bra 	$L__BB0_1;
	ld.param.u32 	%r102, [_Z4gemmILi128ELi8ELi128ELi8ELi8ELb0EEvPfS0_S0_iii_param_4];
	ld.param.u64 	%rd35, [_Z4gemmILi128ELi8ELi128ELi8ELi8ELb0EEvPfS0_S0_iii_param_2];
	cvta.to.global.u64 	%rd23, %rd35;
	mov.u32 	%r94, %ctaid.y;
	shl.b32 	%r95, %r94, 7;
	add.s32 	%r96, %r95, %r8;
	mov.u32 	%r97, %ctaid.x;
	shl.b32 	%r98, %r97, 7;
	add.s32 	%r99, %r98, %r9;
	mad.lo.s32 	%r100, %r96, %r102, %r99;
	mul.wide.s32 	%rd24, %r100, 4;
	add.s64 	%rd25, %rd23, %rd24;
	st.global.v4.f32 	[%rd25], {%f834, %f833, %f832, %f831};
	st.global.v4.f32 	[%rd25+16], {%f830, %f829, %f828, %f827};
	mul.wide.s32 	%rd26, %r102, 4;
	add.s64 	%rd27, %rd25, %rd26;
	st.global.v4.f32 	[%rd27], {%f826, %f825, %f824, %f823};
	st.global.v4.f32 	[%rd27+16], {%f822, %f821, %f820, %f819};
	add.s64 	%rd28, %rd27, %rd26;
	st.global.v4.f32 	[%rd28], {%f818, %f817, %f816, %f815};
	st.global.v4.f32 	[%rd28+16], {%f814, %f813, %f812, %f811};
	add.s64 	%rd29, %rd28, %rd26;
	st.global.v4.f32 	[%rd29], {%f810, %f809, %f808, %f807};
	st.global.v4.f32 	[%rd29+16], {%f806, %f805, %f804, %f803};
	add.s64 	%rd30, %rd29, %rd26;
	st.global.v4.f32 	[%rd30], {%f802, %f801, %f800, %f799};
	st.global.v4.f32 	[%rd30+16], {%f798, %f797, %f796, %f795};
	add.s64 	%rd31, %rd30, %rd26;
	st.global.v4.f32 	[%rd31], {%f794, %f793, %f792, %f791};
	st.global.v4.f32 	[%rd31+16], {%f790, %f789, %f788, %f787};
	add.s64 	%rd32, %rd31, %rd26;
	st.global.v4.f32 	[%rd32], {%f786, %f785, %f784, %f783};
	st.global.v4.f32 	[%rd32+16], {%f782, %f781, %f780, %f779};
	add.s64 	%rd33, %rd32, %rd26;
	st.global.v4.f32 	[%rd33], {%f778, %f777, %f776, %f775};
	st.global.v4.f32 	[%rd33+16], {%f774, %f773, %f772, %f771};
	ret;

}


// ===== COMPILED SASS (sm_100) =====

	.target	sm_100

	.elftype	@"ET_EXEC"


//--------------------- .note.nv.tkinfo           --------------------------
	.section	.note.nv.tkinfo,"",@"SHT_NOTE"
	.sectionflags	@"SHF_NOTE_NV_TKINFO"
	.tkinfo
        /*0018*/ 	.word	0x00000002
        /*0030*/ 	.string	""
        /*0030*/ 	.string	"ptxas"
        /*0030*/ 	.string	"Cuda compilation tools, release 13.0, V13.0.88"
        /*0030*/ 	.string	"Build cuda_13.0.r13.0/compiler.36424714_0"
        /*0030*/ 	.string	"-arch sm_100 -m 64 "



//--------------------- .note.nv.cuinfo           --------------------------
	.section	.note.nv.cuinfo,"",@"SHT_NOTE"
	.sectionflags	@"SHF_NOTE_NV_CUINFO"
        /*0018*/ 	.short	0x0002
        /*001a*/ 	.short	0x0064
        /*001c*/ 	.short	0x0082
	.zero		2


//--------------------- .nv.info                  --------------------------
	.section	.nv.info,"",@"SHT_CUDA_INFO"
	.align	4


	//----- nvinfo : EIATTR_REGCOUNT
	.align		4
        /*0000*/ 	.byte	0x04, 0x2f
        /*0002*/ 	.short	(.L_1 - .L_0)
	.align		4
.L_0:
        /*0004*/ 	.word	index@(_Z4gemmILi128ELi8ELi128ELi8ELi8ELb0EEvPfS0_S0_iii)
        /*0008*/ 	.word	0x0000007a


	//----- nvinfo : EIATTR_FRAME_SIZE
	.align		4
.L_1:
        /*000c*/ 	.byte	0x04, 0x11
        /*000e*/ 	.short	(.L_3 - .L_2)
	.align		4
.L_2:
        /*0010*/ 	.word	index@(_Z4gemmILi128ELi8ELi128ELi8ELi8ELb0EEvPfS0_S0_iii)
        /*0014*/ 	.word	0x00000000


	//----- nvinfo : EIATTR_MIN_STACK_SIZE
	.align		4
.L_3:
        /*0018*/ 	.byte	0x04, 0x12
        /*001a*/ 	.short	(.L_5 - .L_4)
	.align		4
.L_4:
        /*001c*/ 	.word	index@(_Z4gemmILi128ELi8ELi128ELi8ELi8ELb0EEvPfS0_S0_iii)
        /*0020*/ 	.word	0x00000000
.L_5:


//--------------------- .nv.compat                --------------------------
	.section	.nv.compat,"",@"SHT_CUDA_COMPAT_INFO"
	.align	4
        /*0000*/ 	.byte	0x02, 0x09, 0x00, 0x00, 0x02, 0x02, 0x01, 0x00, 0x02, 0x05, 0x05, 0x00, 0x03, 0x07, 0x01, 0x01
        /*0010*/ 	.byte	0x02, 0x03, 0x00, 0x00, 0x02, 0x06, 0x01, 0x00, 0x04, 0x0b, 0x08, 0x00, 0x09, 0x00, 0x00, 0x00
        /*0020*/ 	.byte	0x00, 0x00, 0x00, 0x00


//--------------------- .nv.info._Z4gemmILi128ELi8ELi128ELi8ELi8ELb0EEvPfS0_S0_iii --------------------------
	.section	.nv.info._Z4gemmILi128ELi8ELi128ELi8ELi8ELb0EEvPfS0_S0_iii,"",@"SHT_CUDA_INFO"
	.sectionflags	@""
	.align	4


	//----- nvinfo : EIATTR_CUDA_API_VERSION
	.align		4
        /*0000*/ 	.byte	0x04, 0x37
        /*0002*/ 	.short	(.L_7 - .L_6)
.L_6:
        /*0004*/ 	.word	0x00000082


	//----- nvinfo : EIATTR_KPARAM_INFO
	.align		4
.L_7:
        /*0008*/ 	.byte	0x04, 0x17
        /*000a*/ 	.short	(.L_9 - .L_8)
.L_8:
        /*000c*/ 	.word	0x00000000
        /*0010*/ 	.short	0x0005
        /*0012*/ 	.short	0x0020
        /*0014*/ 	.byte	0x00, 0xf0, 0x11, 0x00


	//----- nvinfo : EIATTR_KPARAM_INFO
	.align		4
.L_9:
        /*0018*/ 	.byte	0x04, 0x17
        /*001a*/ 	.short	(.L_11 - .L_10)
.L_10:
        /*001c*/ 	.word	0x00000000
        /*0020*/ 	.short	0x0004
        /*0022*/ 	.short	0x001c
        /*0024*/ 	.byte	0x00, 0xf0, 0x11, 0x00


	//----- nvinfo : EIATTR_KPARAM_INFO
	.align		4
.L_11:
        /*0028*/ 	.byte	0x04, 0x17
        /*002a*/ 	.short	(.L_13 - .L_12)
.L_12:
        /*002c*/ 	.word	0x00000000
        /*0030*/ 	.short	0x0003
        /*0032*/ 	.short	0x0018
        /*0034*/ 	.byte	0x00, 0xf0, 0x11, 0x00


	//----- nvinfo : EIATTR_KPARAM_INFO
	.align		4
.L_13:
        /*0038*/ 	.byte	0x04, 0x17
        /*003a*/ 	.short	(.L_15 - .L_14)
.L_14:
        /*003c*/ 	.word	0x00000000
        /*0040*/ 	.short	0x0002
        /*0042*/ 	.short	0x0010
        /*0044*/ 	.byte	0x00, 0xf5, 0x21, 0x00


	//----- nvinfo : EIATTR_KPARAM_INFO
	.align		4
.L_15:
        /*0048*/ 	.byte	0x04, 0x17
        /*004a*/ 	.short	(.L_17 - .L_16)
.L_16:
        /*004c*/ 	.word	0x00000000
        /*0050*/ 	.short	0x0001
        /*0052*/ 	.short	0x0008
        /*0054*/ 	.byte	0x00, 0xf5, 0x21, 0x00


	//----- nvinfo : EIATTR_KPARAM_INFO
	.align		4
.L_17:
        /*0058*/ 	.byte	0x04, 0x17
        /*005a*/ 	.short	(.L_19 - .L_18)
.L_18:
        /*005c*/ 	.word	0x00000000
        /*0060*/ 	.short	0x0000
        /*0062*/ 	.short	0x0000
        /*0064*/ 	.byte	0x00, 0xf5, 0x21, 0x00


	//----- nvinfo : EIATTR_SPARSE_MMA_MASK
	.align		4
.L_19:
        /*0068*/ 	.byte	0x03, 0x50
        /*006a*/ 	.short	0x0000


	//----- nvinfo : EIATTR_MAXREG_COUNT
	.align		4
        /*006c*/ 	.byte	0x03, 0x1b
        /*006e*/ 	.short	0x00ff


	//----- nvinfo : EIATTR_NUM_BARRIERS
	.align		4
        /*0070*/ 	.byte	0x02, 0x4c
        /*0072*/ 	.byte	0x01
	.zero		1


	//----- nvinfo : EIATTR_MERCURY_ISA_VERSION
	.align		4
        /*0074*/ 	.byte	0x03, 0x5f
        /*0076*/ 	.short	0x0101


	//----- nvinfo : EIATTR_VRC_CTA_INIT_COUNT
	.align		4
        /*0078*/ 	.byte	0x02, 0x4a
	.zero		1
	.zero		1


	//----- nvinfo : EIATTR_EXIT_INSTR_OFFSETS
	.align		4
        /*007c*/ 	.byte	0x04, 0x1c
        /*007e*/ 	.short	(.L_21 - .L_20)


	//   ....[0]....
.L_20:
        /*0080*/ 	.word	0x00002da0


	//----- nvinfo : EIATTR_CBANK_PARAM_SIZE
	.align		4
.L_21:
        /*0084*/ 	.byte	0x03, 0x19
        /*0086*/ 	.short	0x0024


	//----- nvinfo : EIATTR_PARAM_CBANK
	.align		4
        /*0088*/ 	.byte	0x04, 0x0a
        /*008a*/ 	.short	(.L_23 - .L_22)
	.align		4
.L_22:
        /*008c*/ 	.word	index@(.nv.constant0._Z4gemmILi128ELi8ELi128ELi8ELi8ELb0EEvPfS0_S0_iii)
        /*0090*/ 	.short	0x0380
        /*0092*/ 	.short	0x0024


	//----- nvinfo : EIATTR_SW_WAR
	.align		4
.L_23:
        /*0094*/ 	.byte	0x04, 0x36
        /*0096*/ 	.short	(.L_25 - .L_24)
.L_24:
        /*0098*/ 	.word	0x00000008
.L_25:


//--------------------- .nv.callgraph             --------------------------
	.section	.nv.callgraph,"",@"SHT_CUDA_CALLGRAPH"
	.align	4
	.sectionentsize	8
	.align		4
        /*0000*/ 	.word	0x00000000
	.align		4
        /*0004*/ 	.word	0xffffffff
	.align		4
        /*0008*/ 	.word	0x00000000
	.align		4
        /*000c*/ 	.word	0xfffffffe
	.align		4
        /*0010*/ 	.word	0x00000000
	.align		4
        /*0014*/ 	.word	0xfffffffd
	.align		4
        /*0018*/ 	.word	0x00000000
	.align		4
        /*001c*/ 	.word	0xfffffffc


//--------------------- .text._Z4gemmILi128ELi8ELi128ELi8ELi8ELb0EEvPfS0_S0_iii --------------------------
	.section	.text._Z4gemmILi128ELi8ELi128ELi8ELi8ELb0EEvPfS0_S0_iii,"ax",@progbits
	.align	128
        .global         _Z4gemmILi128ELi8ELi128ELi8ELi8ELb0EEvPfS0_S0_iii
        .type           _Z4gemmILi128ELi8ELi128ELi8ELi8ELb0EEvPfS0_S0_iii,@function
        .size           _Z4gemmILi128ELi8ELi128ELi8ELi8ELb0EEvPfS0_S0_iii,(.L_x_3 - _Z4gemmILi128ELi8ELi128ELi8ELi8ELb0EEvPfS0_S0_iii)
        .other          _Z4gemmILi128ELi8ELi128ELi8ELi8ELb0EEvPfS0_S0_iii,@"STO_CUDA_ENTRY STV_DEFAULT"
_Z4gemmILi128ELi8ELi128ELi8ELi8ELb0EEvPfS0_S0_iii:
.text._Z4gemmILi128ELi8ELi128ELi8ELi8ELb0EEvPfS0_S0_iii:
[----:B------:R-:W-:Y:S01]  /*0000*/  LDC R1, c[0x0][0x37c] ;  /* 0x0000df00ff017b82 */ /* 0x000fe20000000800 */
[----:B------:R-:W0:Y:S07]  /*0010*/  S2R R10, SR_TID.X ;  /* 0x00000000000a7919 */ /* 0x000e2e0000002100 */
[----:B------:R-:W1:Y:S01]  /*0020*/  S2UR UR4, SR_CTAID.Y ;  /* 0x00000000000479c3 */ /* 0x000e620000002600 */
[----:B------:R-:W2:Y:S01]  /*0030*/  LDCU.64 UR6, c[0x0][0x380] ;  /* 0x00007000ff0677ac */ /* 0x000ea20008000a00 */
[----:B------:R-:W3:Y:S01]  /*0040*/  S2R R17, SR_TID.Y ;  /* 0x0000000000117919 */ /* 0x000ee20000002200 */
[----:B------:R-:W4:Y:S01]  /*0050*/  LDCU UR10, c[0x0][0x39c] ;  /* 0x00007380ff0a77ac */ /* 0x000f220008000800 */
[----:B------:R-:W5:Y:S04]  /*0060*/  S2R R7, SR_CTAID.X ;  /* 0x0000000000077919 */ /* 0x000f680000002500 */
[----:B------:R-:W1:Y:S01]  /*0070*/  LDC R8, c[0x0][0x3a0] ;  /* 0x0000e800ff087b82 */ /* 0x000e620000000800 */
[----:B------:R-:W4:Y:S07]  /*0080*/  LDCU.64 UR8, c[0x0][0x358] ;  /* 0x00006b00ff0877ac */ /* 0x000f2e0008000a00 */
[----:B------:R-:W4:Y:S01]  /*0090*/  LDC.64 R4, c[0x0][0x388] ;  /* 0x0000e200ff047b82 */ /* 0x000f220000000a00 */
[----:B0-----:R-:W-:-:S02]  /*00a0*/  SHF.L.U32 R3, R10, 0x2, RZ ;  /* 0x000000020a037819 */ /* 0x001fc400000006ff */
[----:B---3--:R-:W-:Y:S02]  /*00b0*/  LEA R0, R17, R10, 0x4 ;  /* 0x0000000a11007211 */ /* 0x008fe400078e20ff */
[----:B------:R-:W-:Y:S02]  /*00c0*/  LOP3.LUT R3, R3, 0x4, RZ, 0xc0, !PT ;  /* 0x0000000403037812 */ /* 0x000fe400078ec0ff */
[----:B------:R-:W-:-:S04]  /*00d0*/  LOP3.LUT R2, R0, 0xffff, RZ, 0xc0, !PT ;  /* 0x0000ffff00027812 */ /* 0x000fc800078ec0ff */
[----:B------:R-:W-:-:S04]  /*00e0*/  SHF.R.U32.HI R2, RZ, 0x1, R2 ;  /* 0x00000001ff027819 */ /* 0x000fc80000011602 */
[----:B------:R-:W-:Y:S01]  /*00f0*/  LOP3.LUT R6, R2, 0xffff, RZ, 0xc0, !PT ;  /* 0x0000ffff02067812 */ /* 0x000fe200078ec0ff */
[----:B-1----:R-:W-:-:S04]  /*0100*/  IMAD R2, R8, UR4, RZ ;  /* 0x0000000408027c24 */ /* 0x002fc8000f8e02ff */
[----:B------:R-:W-:Y:S01]  /*0110*/  IMAD R8, R6, R8, R3 ;  /* 0x0000000806087224 */ /* 0x000fe200078e0203 */
[----:B------:R-:W-:Y:S02]  /*0120*/  SHF.L.U32 R3, R2, 0x7, RZ ;  /* 0x0000000702037819 */ /* 0x000fe400000006ff */
[----:B------:R-:W-:Y:S02]  /*0130*/  SHF.L.U32 R2, R0, 0x2, RZ ;  /* 0x0000000200027819 */ /* 0x000fe400000006ff */
[----:B------:R-:W-:Y:S02]  /*0140*/  SHF.R.S32.HI R12, RZ, 0x1f, R8 ;  /* 0x0000001fff0c7819 */ /* 0x000fe40000011408 */
[C---:B------:R-:W-:Y:S02]  /*0150*/  IADD3 R9, P0, PT, R3.reuse, R8, RZ ;  /* 0x0000000803097210 */ /* 0x040fe40007f1e0ff */
[----:B------:R-:W-:Y:S02]  /*0160*/  LOP3.LUT R8, R2, 0x7c, RZ, 0xc0, !PT ;  /* 0x0000007c02087812 */ /* 0x000fe400078ec0ff */
[----:B------:R-:W-:-:S02]  /*0170*/  LEA.HI.X.SX32 R12, R3, R12, 0x1, P0 ;  /* 0x0000000c030c7211 */ /* 0x000fc400000f0eff */
[----:B-----5:R-:W-:Y:S02]  /*0180*/  SHF.L.U32 R3, R7, 0x7, RZ ;  /* 0x0000000707037819 */ /* 0x020fe400000006ff */
[----:B------:R-:W-:Y:S02]  /*0190*/  SHF.R.U32.HI R7, RZ, 0x5, R0 ;  /* 0x00000005ff077819 */ /* 0x000fe40000011600 */
[----:B--2---:R-:W-:Y:S01]  /*01a0*/  LEA R2, P0, R9, UR6, 0x2 ;  /* 0x0000000609027c11 */ /* 0x004fe2000f8010ff */
[----:B----4-:R-:W-:-:S03]  /*01b0*/  IMAD.WIDE.U32 R4, R3, 0x4, R4 ;  /* 0x0000000403047825 */ /* 0x010fc600078e0004 */
[----:B------:R-:W-:Y:S01]  /*01c0*/  LEA.HI.X R3, R9, UR7, R12, 0x2, P0 ;  /* 0x0000000709037c11 */ /* 0x000fe200080f140c */
[----:B------:R-:W-:-:S04]  /*01d0*/  IMAD R9, R7, UR10, R8 ;  /* 0x0000000a07097c24 */ /* 0x000fc8000f8e0208 */
[----:B------:R-:W-:Y:S01]  /*01e0*/  IMAD.WIDE R4, R9, 0x4, R4 ;  /* 0x0000000409047825 */ /* 0x000fe200078e0204 */
[----:B------:R-:W2:Y:S04]  /*01f0*/  LDG.E.128.CONSTANT R92, desc[UR8][R2.64] ;  /* 0x00000008025c7981 */ /* 0x000ea8000c1e9d00 */
[----:B------:R0:W3:Y:S01]  /*0200*/  LDG.E.128.CONSTANT R12, desc[UR8][R4.64] ;  /* 0x00000008040c7981 */ /* 0x0000e2000c1e9d00 */
[----:B------:R-:W1:Y:S01]  /*0210*/  S2UR UR6, SR_CgaCtaId ;  /* 0x00000000000679c3 */ /* 0x000e620000008800 */
[----:B------:R-:W-:Y:S01]  /*0220*/  UMOV UR4, 0x400 ;  /* 0x0000040000047882 */ /* 0x000fe20000000000 */
[----:B------:R-:W-:Y:S01]  /*0230*/  SHF.L.U32 R9, R10, 0xb, RZ ;  /* 0x0000000b0a097819 */ /* 0x000fe200000006ff */
[----:B------:R-:W-:Y:S01]  /*0240*/  UIADD3 UR5, UPT, UPT, UR4, 0x2000, URZ ;  /* 0x0000200004057890 */ /* 0x000fe2000fffe0ff */
[----:B------:R-:W-:-:S02]  /*0250*/  SHF.L.U32 R0, R0, 0x4, RZ ;  /* 0x0000000400007819 */ /* 0x000fc400000006ff */
[----:B------:R-:W-:Y:S02]  /*0260*/  CS2R R98, SRZ ;  /* 0x0000000000627805 */ /* 0x000fe4000001ff00 */
[----:B------:R-:W-:Y:S02]  /*0270*/  LOP3.LUT R9, R9, 0x800, RZ, 0xc0, !PT ;  /* 0x0000080009097812 */ /* 0x000fe400078ec0ff */
[----:B------:R-:W-:Y:S02]  /*0280*/  CS2R R96, SRZ ;  /* 0x0000000000607805 */ /* 0x000fe4000001ff00 */
[----:B------:R-:W-:Y:S01]  /*0290*/  LOP3.LUT R11, R0, 0x1f0, RZ, 0xc0, !PT ;  /* 0x000001f0000b7812 */ /* 0x000fe200078ec0ff */
[----:B0-----:R-:W-:Y:S01]  /*02a0*/  HFMA2 R5, -RZ, RZ, 0, 5.9604644775390625e-08 ;  /* 0x00000001ff057431 */ /* 0x001fe200000001ff */
[----:B------:R-:W-:Y:S02]  /*02b0*/  CS2R R90, SRZ ;  /* 0x00000000005a7805 */ /* 0x000fe4000001ff00 */
[----:B------:R-:W-:-:S02]  /*02c0*/  CS2R R88, SRZ ;  /* 0x0000000000587805 */ /* 0x000fc4000001ff00 */
[----:B------:R-:W-:Y:S02]  /*02d0*/  CS2R R86, SRZ ;  /* 0x0000000000567805 */ /* 0x000fe4000001ff00 */
[----:B------:R-:W-:Y:S02]  /*02e0*/  CS2R R84, SRZ ;  /* 0x0000000000547805 */ /* 0x000fe4000001ff00 */
[----:B------:R-:W-:Y:S02]  /*02f0*/  CS2R R82, SRZ ;  /* 0x0000000000527805 */ /* 0x000fe4000001ff00 */
[----:B------:R-:W-:Y:S02]  /*0300*/  CS2R R80, SRZ ;  /* 0x0000000000507805 */ /* 0x000fe4000001ff00 */
[----:B------:R-:W-:Y:S02]  /*0310*/  CS2R R78, SRZ ;  /* 0x00000000004e7805 */ /* 0x000fe4000001ff00 */
[----:B------:R-:W-:-:S02]  /*0320*/  CS2R R76, SRZ ;  /* 0x00000000004c7805 */ /* 0x000fc4000001ff00 */
[----:B------:R-:W-:Y:S02]  /*0330*/  CS2R R74, SRZ ;  /* 0x00000000004a7805 */ /* 0x000fe4000001ff00 */
[----:B------:R-:W-:Y:S02]  /*0340*/  CS2R R72, SRZ ;  /* 0x0000000000487805 */ /* 0x000fe4000001ff00 */
[----:B------:R-:W-:Y:S02]  /*0350*/  CS2R R70, SRZ ;  /* 0x0000000000467805 */ /* 0x000fe4000001ff00 */
[----:B------:R-:W-:Y:S02]  /*0360*/  CS2R R68, SRZ ;  /* 0x0000000000447805 */ /* 0x000fe4000001ff00 */
[----:B------:R-:W-:Y:S02]  /*0370*/  CS2R R66, SRZ ;  /* 0x0000000000427805 */ /* 0x000fe4000001ff00 */
[----:B------:R-:W-:Y:S01]  /*0380*/  CS2R R64, SRZ ;  /* 0x0000000000407805 */ /* 0x000fe2000001ff00 */
[----:B-1----:R-:W-:Y:S01]  /*0390*/  ULEA UR4, UR6, UR4, 0x18 ;  /* 0x0000000406047291 */ /* 0x002fe2000f8ec0ff */
[----:B------:R-:W-:Y:S01]  /*03a0*/  CS2R R62, SRZ ;  /* 0x00000000003e7805 */ /* 0x000fe2000001ff00 */
[----:B------:R-:W-:Y:S01]  /*03b0*/  ULEA UR5, UR6, UR5, 0x18 ;  /* 0x0000000506057291 */ /* 0x000fe2000f8ec0ff */
[----:B------:R-:W-:-:S02]  /*03c0*/  CS2R R60, SRZ ;  /* 0x00000000003c7805 */ /* 0x000fc4000001ff00 */
[----:B------:R-:W-:Y:S02]  /*03d0*/  CS2R R42, SRZ ;  /* 0x00000000002a7805 */ /* 0x000fe4000001ff00 */
[----:B------:R-:W-:Y:S02]  /*03e0*/  CS2R R40, SRZ ;  /* 0x0000000000287805 */ /* 0x000fe4000001ff00 */
[----:B------:R-:W-:Y:S02]  /*03f0*/  IADD3 R9, PT, PT, R9, UR4, RZ ;  /* 0x0000000409097c10 */ /* 0x000fe4000fffe0ff */
[----:B------:R-:W-:Y:S02]  /*0400*/  CS2R R38, SRZ ;  /* 0x0000000000267805 */ /* 0x000fe4000001ff00 */
[----:B------:R-:W-:Y:S02]  /*0410*/  LEA R0, R7, UR5, 0x9 ;  /* 0x0000000507007c11 */ /* 0x000fe4000f8e48ff */
[----:B------:R-:W-:-:S02]  /*0420*/  CS2R R36, SRZ ;  /* 0x0000000000247805 */ /* 0x000fc4000001ff00 */
[----:B------:R-:W-:Y:S02]  /*0430*/  LEA R9, R6, R9, 0x2 ;  /* 0x0000000906097211 */ /* 0x000fe400078e10ff */
[----:B------:R-:W-:Y:S02]  /*0440*/  CS2R R34, SRZ ;  /* 0x0000000000227805 */ /* 0x000fe4000001ff00 */
[----:B------:R-:W-:Y:S02]  /*0450*/  IADD3 R0, PT, PT, R0, R11, RZ ;  /* 0x0000000b00007210 */ /* 0x000fe40007ffe0ff */
[----:B------:R-:W-:Y:S02]  /*0460*/  CS2R R32, SRZ ;  /* 0x0000000000207805 */ /* 0x000fe4000001ff00 */
[----:B------:R-:W-:Y:S02]  /*0470*/  LEA R4, R10, UR5, 0x5 ;  /* 0x000000050a047c11 */ /* 0x000fe4000f8e28ff */
[----:B------:R-:W-:-:S02]  /*0480*/  CS2R R30, SRZ ;  /* 0x00000000001e7805 */ /* 0x000fc4000001ff00 */
[----:B------:R-:W-:Y:S02]  /*0490*/  IADD3 R7, PT, PT, R7, 0x8, RZ ;  /* 0x0000000807077810 */ /* 0x000fe40007ffe0ff */
[----:B------:R-:W-:Y:S02]  /*04a0*/  CS2R R28, SRZ ;  /* 0x00000000001c7805 */ /* 0x000fe4000001ff00 */
[----:B------:R-:W-:Y:S02]  /*04b0*/  CS2R R26, SRZ ;  /* 0x00000000001a7805 */ /* 0x000fe4000001ff00 */
[----:B------:R-:W-:Y:S02]  /*04c0*/  CS2R R24, SRZ ;  /* 0x0000000000187805 */ /* 0x000fe4000001ff00 */
[----:B------:R-:W-:Y:S01]  /*04d0*/  CS2R R22, SRZ ;  /* 0x0000000000167805 */ /* 0x000fe2000001ff00 */
[----:B------:R-:W-:Y:S01]  /*04e0*/  IMAD R6, R7, UR10, R8 ;  /* 0x0000000a07067c24 */ /* 0x000fe2000f8e0208 */
[----:B------:R-:W-:-:S02]  /*04f0*/  CS2R R20, SRZ ;  /* 0x0000000000147805 */ /* 0x000fc4000001ff00 */
[----:B------:R-:W-:Y:S01]  /*0500*/  CS2R R18, SRZ ;  /* 0x0000000000127805 */ /* 0x000fe2000001ff00 */
[----:B--2---:R-:W-:Y:S04]  /*0510*/  STS [R9], R92 ;  /* 0x0000005c09007388 */ /* 0x004fe80000000800 */
[----:B------:R-:W-:Y:S04]  /*0520*/  STS [R9+0x200], R93 ;  /* 0x0002005d09007388 */ /* 0x000fe80000000800 */
[----:B------:R-:W-:Y:S04]  /*0530*/  STS [R9+0x400], R94 ;  /* 0x0004005e09007388 */ /* 0x000fe80000000800 */
[----:B------:R-:W-:Y:S04]  /*0540*/  STS [R9+0x600], R95 ;  /* 0x0006005f09007388 */ /* 0x000fe80000000800 */
[----:B---3--:R0:W-:Y:S01]  /*0550*/  STS.128 [R0], R12 ;  /* 0x0000000c00007388 */ /* 0x0081e20000000c00 */
[----:B------:R-:W-:Y:S01]  /*0560*/  BAR.SYNC.DEFER_BLOCKING 0x0 ;  /* 0x0000000000007b1d */ /* 0x000fe20000010000 */
[----:B0-----:R-:W-:-:S02]  /*0570*/  LEA R0, R17, UR4, 0x5 ;  /* 0x0000000411007c11 */ /* 0x001fc4000f8e28ff */
[----:B------:R-:W-:-:S03]  /*0580*/  CS2R R16, SRZ ;  /* 0x0000000000107805 */ /* 0x000fc6000001ff00 */
[----:B------:R-:W-:Y:S01]  /*0590*/  UMOV UR4, URZ ;  /* 0x000000ff00047c82 */ /* 0x000fe20008000000 */
[----:B------:R-:W0:Y:S04]  /*05a0*/  LDS.128 R56, [R0] ;  /* 0x0000000000387984 */ /* 0x000e280000000c00 */
[----:B------:R-:W1:Y:S04]  /*05b0*/  LDS.128 R52, [R0+0x10] ;  /* 0x0000100000347984 */ /* 0x000e680000000c00 */
[----:B------:R-:W2:Y:S04]  /*05c0*/  LDS.128 R48, [R4] ;  /* 0x0000000004307984 */ /* 0x000ea80000000c00 */
[----:B------:R3:W4:Y:S02]  /*05d0*/  LDS.128 R44, [R4+0x10] ;  /* 0x00001000042c7984 */ /* 0x0007240000000c00 */
[----:B---3--:R-:W-:-:S04]  /*05e0*/  IADD3 R4, P0, PT, R2, 0x20, RZ ;  /* 0x0000002002047810 */ /* 0x008fc80007f1e0ff */
[----:B------:R-:W-:-:S09]  /*05f0*/  IADD3.X R3, PT, PT, RZ, R3, RZ, P0, !PT ;  /* 0x00000003ff037210 */ /* 0x000fd200007fe4ff */
.L_x_1:
[----:B------:R-:W3:Y:S01]  /*0600*/  S2R R105, SR_CgaCtaId ;  /* 0x0000000000697919 */ /* 0x000ee20000008800 */
[-C--:B0---4-:R-:W-:Y:S01]  /*0610*/  FFMA R9, R44, R56.reuse, R20 ;  /* 0x000000382c097223 */ /* 0x091fe20000000014 */
[----:B------:R-:W-:Y:S01]  /*0620*/  MOV R20, 0x400 ;  /* 0x0000040000147802 */ /* 0x000fe20000000f00 */
[-C--:B--2---:R-:W-:Y:S01]  /*0630*/  FFMA R118, R48, R56.reuse, R16 ;  /* 0x0000003830767223 */ /* 0x084fe20000000010 */
[----:B------:R-:W0:Y:S01]  /*0640*/  S2R R2, SR_TID.Y ;  /* 0x0000000000027919 */ /* 0x000e220000002200 */
[----:B------:R-:W-:Y:S01]  /*0650*/  SHF.L.U32 R8, R5, 0xc, RZ ;  /* 0x0000000c05087819 */ /* 0x000fe200000006ff */
[-C--:B------:R-:W-:Y:S01]  /*0660*/  FFMA R10, R45, R56.reuse, R21 ;  /* 0x000000382d0a7223 */ /* 0x080fe20000000015 */
[----:B------:R-:W-:Y:S01]  /*0670*/  IADD3 R16, PT, PT, R20, 0x2000, RZ ;  /* 0x0000200014107810 */ /* 0x000fe20007ffe0ff */
[----:B------:R-:W2:Y:S01]  /*0680*/  S2R R0, SR_TID.X ;  /* 0x0000000000007919 */ /* 0x000ea20000002100 */
[----:B------:R-:W-:Y:S01]  /*0690*/  LOP3.LUT R8, R8, 0x1000, RZ, 0x3c, !PT ;  /* 0x0000100008087812 */ /* 0x000fe200078e3cff */
[-C--:B------:R-:W-:Y:S01]  /*06a0*/  FFMA R112, R49, R56.reuse, R17 ;  /* 0x0000003831707223 */ /* 0x080fe20000000011 */
[-C--:B------:R-:W-:Y:S01]  /*06b0*/  FFMA R7, R51, R56.reuse, R19 ;  /* 0x0000003833077223 */ /* 0x080fe20000000013 */
[-C--:B------:R-:W-:Y:S01]  /*06c0*/  FFMA R11, R46, R56.reuse, R22 ;  /* 0x000000382e0b7223 */ /* 0x080fe20000000016 */
[-C--:B------:R-:W-:Y:S01]  /*06d0*/  FFMA R103, R50, R56.reuse, R18 ;  /* 0x0000003832677223 */ /* 0x080fe20000000012 */
[----:B------:R-:W-:Y:S01]  /*06e0*/  FFMA R23, R47, R56, R23 ;  /* 0x000000382f177223 */ /* 0x000fe20000000017 */
[-C--:B------:R-:W-:Y:S01]  /*06f0*/  FFMA R110, R44, R57.reuse, R28 ;  /* 0x000000392c6e7223 */ /* 0x080fe2000000001c */
[-C--:B------:R-:W-:Y:S01]  /*0700*/  FFMA R109, R45, R57.reuse, R29 ;  /* 0x000000392d6d7223 */ /* 0x080fe2000000001d */
[-C--:B------:R-:W-:Y:S01]  /*0710*/  FFMA R108, R46, R57.reuse, R30 ;  /* 0x000000392e6c7223 */ /* 0x080fe2000000001e */
[-C--:B------:R-:W-:Y:S01]  /*0720*/  FFMA R107, R47, R57.reuse, R31 ;  /* 0x000000392f6b7223 */ /* 0x080fe2000000001f */
[-C--:B------:R-:W-:Y:S01]  /*0730*/  FFMA R116, R48, R57.reuse, R24 ;  /* 0x0000003930747223 */ /* 0x080fe20000000018 */
[-C--:B------:R-:W-:Y:S01]  /*0740*/  FFMA R114, R49, R57.reuse, R25 ;  /* 0x0000003931727223 */ /* 0x080fe20000000019 */
[-C--:B------:R-:W-:Y:S01]  /*0750*/  FFMA R113, R50, R57.reuse, R26 ;  /* 0x0000003932717223 */ /* 0x080fe2000000001a */
[----:B------:R-:W-:Y:S01]  /*0760*/  FFMA R101, R51, R57, R27 ;  /* 0x0000003933657223 */ /* 0x000fe2000000001b */
        /* <DEDUP_REMOVED lines=9> */
[C---:B---3--:R-:W-:Y:S01]  /*0800*/  LEA R20, R105.reuse, R20, 0x18 ;  /* 0x0000001469147211 */ /* 0x048fe200078ec0ff */
[----:B------:R-:W-:Y:S01]  /*0810*/  FFMA R32, R48, R58, R32 ;  /* 0x0000003a30207223 */ /* 0x000fe20000000020 */
[----:B------:R-:W-:Y:S01]  /*0820*/  LEA R21, R105, R16, 0x18 ;  /* 0x0000001069157211 */ /* 0x000fe200078ec0ff */
[----:B------:R-:W-:Y:S01]  /*0830*/  FFMA R105, R45, R59, R61 ;  /* 0x0000003b2d697223 */ /* 0x000fe2000000003d */
[----:B------:R-:W-:Y:S01]  /*0840*/  IADD3 R17, PT, PT, R20, R8, RZ ;  /* 0x0000000814117210 */ /* 0x000fe20007ffe0ff */
[----:B------:R-:W-:Y:S01]  /*0850*/  FFMA R33, R49, R58, R33 ;  /* 0x0000003a31217223 */ /* 0x000fe20000000021 */
[----:B------:R-:W-:Y:S01]  /*0860*/  IADD3 R19, PT, PT, R21, R8, RZ ;  /* 0x0000000815137210 */ /* 0x000fe20007ffe0ff */
[-C--:B------:R-:W-:Y:S01]  /*0870*/  FFMA R34, R50, R58.reuse, R34 ;  /* 0x0000003a32227223 */ /* 0x080fe20000000022 */
[----:B0-----:R-:W-:Y:S01]  /*0880*/  LEA R8, R2, R17, 0x5 ;  /* 0x0000001102087211 */ /* 0x001fe200078e28ff */
[----:B------:R-:W-:Y:S01]  /*0890*/  FFMA R102, R51, R58, R35 ;  /* 0x0000003a33667223 */ /* 0x000fe20000000023 */
[----:B--2---:R-:W-:Y:S01]  /*08a0*/  LEA R22, R0, R19, 0x5 ;  /* 0x0000001300167211 */ /* 0x004fe200078e28ff */
[-C--:B-1----:R-:W-:Y:S01]  /*08b0*/  FFMA R64, R48, R52.reuse, R64 ;  /* 0x0000003430407223 */ /* 0x082fe20000000040 */
[-C--:B------:R-:W-:Y:S01]  /*08c0*/  FFMA R65, R49, R52.reuse, R65 ;  /* 0x0000003431417223 */ /* 0x080fe20000000041 */
[----:B------:R-:W-:Y:S01]  /*08d0*/  LDS.128 R28, [R8+0x200] ;  /* 0x00020000081c7984 */ /* 0x000fe20000000c00 */
[-C--:B------:R-:W-:Y:S01]  /*08e0*/  FFMA R66, R50, R52.reuse, R66 ;  /* 0x0000003432427223 */ /* 0x080fe20000000042 */
[----:B------:R-:W-:Y:S01]  /*08f0*/  FFMA R67, R51, R52, R67 ;  /* 0x0000003433437223 */ /* 0x000fe20000000043 */
[-C--:B------:R-:W-:Y:S01]  /*0900*/  FFMA R72, R48, R53.reuse, R72 ;  /* 0x0000003530487223 */ /* 0x080fe20000000048 */
[----:B------:R-:W0:Y:S01]  /*0910*/  LDS.128 R16, [R22+0x200] ;  /* 0x0002000016107984 */ /* 0x000e220000000c00 */
[-C--:B------:R-:W-:Y:S01]  /*0920*/  FFMA R73, R49, R53.reuse, R73 ;  /* 0x0000003531497223 */ /* 0x080fe20000000049 */
[-C--:B------:R-:W-:Y:S01]  /*0930*/  FFMA R74, R50, R53.reuse, R74 ;  /* 0x00000035324a7223 */ /* 0x080fe2000000004a */
[----:B------:R-:W-:Y:S01]  /*0940*/  FFMA R75, R51, R53, R75 ;  /* 0x00000035334b7223 */ /* 0x000fe2000000004b */
[----:B------:R-:W1:Y:S01]  /*0950*/  LDS.128 R24, [R8+0x210] ;  /* 0x0002100008187984 */ /* 0x000e620000000c00 */
[-C--:B------:R-:W-:Y:S01]  /*0960*/  FFMA R80, R48, R54.reuse, R80 ;  /* 0x0000003630507223 */ /* 0x080fe20000000050 */
[-C--:B------:R-:W-:Y:S01]  /*0970*/  FFMA R81, R49, R54.reuse, R81 ;  /* 0x0000003631517223 */ /* 0x080fe20000000051 */
[-C--:B------:R-:W-:Y:S01]  /*0980*/  FFMA R82, R50, R54.reuse, R82 ;  /* 0x0000003632527223 */ /* 0x080fe20000000052 */
[----:B------:R-:W-:Y:S01]  /*0990*/  FFMA R83, R51, R54, R83 ;  /* 0x0000003633537223 */ /* 0x000fe20000000053 */
[-C--:B------:R-:W-:Y:S01]  /*09a0*/  FFMA R38, R48, R55.reuse, R88 ;  /* 0x0000003730267223 */ /* 0x080fe20000000058 */
[-C--:B------:R-:W-:Y:S01]  /*09b0*/  FFMA R36, R49, R55.reuse, R89 ;  /* 0x0000003731247223 */ /* 0x080fe20000000059 */
[-C--:B------:R-:W-:Y:S01]  /*09c0*/  FFMA R90, R50, R55.reuse, R90 ;  /* 0x00000037325a7223 */ /* 0x080fe2000000005a */
[----:B------:R-:W-:Y:S01]  /*09d0*/  FFMA R59, R51, R55, R91 ;  /* 0x00000037333b7223 */ /* 0x000fe2000000005b */
[-C--:B------:R-:W-:Y:S01]  /*09e0*/  FFMA R57, R45, R58.reuse, R37 ;  /* 0x0000003a2d397223 */ /* 0x080fe20000000025 */
[----:B------:R-:W2:Y:S01]  /*09f0*/  LDS.128 R48, [R22+0x210] ;  /* 0x0002100016307984 */ /* 0x000ea20000000c00 */
[----:B------:R-:W-:Y:S01]  /*0a00*/  FFMA R58, R47, R58, R39 ;  /* 0x0000003a2f3a7223 */ /* 0x000fe20000000027 */
[C---:B------:R-:W-:Y:S01]  /*0a10*/  FFMA R68, R44.reuse, R52, R68 ;  /* 0x000000342c447223 */ /* 0x040fe20000000044 */
        /* <DEDUP_REMOVED lines=9> */
[-C--:B------:R-:W-:Y:S01]  /*0ab0*/  FFMA R88, R45, R55.reuse, R97 ;  /* 0x000000372d587223 */ /* 0x080fe20000000061 */
[CC--:B------:R-:W-:Y:S01]  /*0ac0*/  FFMA R117, R46.reuse, R55.reuse, R98 ;  /* 0x000000372e757223 */ /* 0x0c0fe20000000062 */
[----:B------:R-:W-:Y:S01]  /*0ad0*/  FFMA R119, R47, R55, R99 ;  /* 0x000000372f777223 */ /* 0x000fe20000000063 */
[-C--:B------:R-:W-:Y:S01]  /*0ae0*/  FFMA R69, R45, R52.reuse, R69 ;  /* 0x000000342d457223 */ /* 0x080fe20000000045 */
[-C--:B------:R-:W-:Y:S01]  /*0af0*/  FFMA R70, R46, R52.reuse, R70 ;  /* 0x000000342e467223 */ /* 0x080fe20000000046 */
[----:B------:R-:W-:Y:S01]  /*0b00*/  FFMA R71, R47, R52, R71 ;  /* 0x000000342f477223 */ /* 0x000fe20000000047 */
[----:B------:R-:W-:Y:S01]  /*0b10*/  UIADD3 UR4, UPT, UPT, UR4, 0x8, URZ ;  /* 0x0000000804047890 */ /* 0x000fe2000fffe0ff */
[C---:B0-----:R-:W-:Y:S01]  /*0b20*/  FFMA R91, R29.reuse, R19, R101 ;  /* 0x000000131d5b7223 */ /* 0x041fe20000000065 */
[-C--:B------:R-:W-:Y:S01]  /*0b30*/  FFMA R118, R28, R16.reuse, R118 ;  /* 0x000000101c767223 */ /* 0x080fe20000000076 */
[-C--:B------:R-:W-:Y:S01]  /*0b40*/  FFMA R116, R29, R16.reuse, R116 ;  /* 0x000000101d747223 */ /* 0x080fe20000000074 */
[-C--:B------:R-:W-:Y:S01]  /*0b50*/  FFMA R62, R30, R16.reuse, R32 ;  /* 0x000000101e3e7223 */ /* 0x080fe20000000020 */
[-C--:B------:R-:W-:Y:S01]  /*0b60*/  FFMA R115, R31, R16.reuse, R115 ;  /* 0x000000101f737223 */ /* 0x080fe20000000073 */
[-C--:B-1----:R-:W-:Y:S01]  /*0b70*/  FFMA R64, R24, R16.reuse, R64 ;  /* 0x0000001018407223 */ /* 0x082fe20000000040 */
        /* <DEDUP_REMOVED lines=20> */
[C---:B--2---:R-:W-:Y:S01]  /*0cc0*/  FFMA R113, R28.reuse, R48, R9 ;  /* 0x000000301c717223 */ /* 0x044fe20000000009 */
[C---:B------:R-:W-:Y:S01]  /*0cd0*/  FFMA R112, R28.reuse, R49, R10 ;  /* 0x000000311c707223 */ /* 0x040fe2000000000a */
[C---:B------:R-:W-:Y:S01]  /*0ce0*/  FFMA R59, R28.reuse, R50, R11 ;  /* 0x000000321c3b7223 */ /* 0x040fe2000000000b */
[----:B------:R-:W-:Y:S01]  /*0cf0*/  FFMA R111, R28, R51, R23 ;  /* 0x000000331c6f7223 */ /* 0x000fe20000000017 */
[C---:B------:R-:W-:Y:S01]  /*0d00*/  FFMA R110, R29.reuse, R48, R110 ;  /* 0x000000301d6e7223 */ /* 0x040fe2000000006e */
        /* <DEDUP_REMOVED lines=11> */
[----:B------:R-:W-:Y:S01]  /*0dc0*/  LDS.128 R32, [R8+0x400] ;  /* 0x0004000008207984 */ /* 0x000fe20000000c00 */
[-C--:B------:R-:W-:Y:S01]  /*0dd0*/  FFMA R66, R24, R18.reuse, R66 ;  /* 0x0000001218427223 */ /* 0x080fe20000000042 */
[CC--:B------:R-:W-:Y:S01]  /*0de0*/  FFMA R74, R25.reuse, R18.reuse, R74 ;  /* 0x00000012194a7223 */ /* 0x0c0fe2000000004a */
[----:B------:R-:W-:Y:S01]  /*0df0*/  FFMA R82, R26, R18, R82 ;  /* 0x000000121a527223 */ /* 0x000fe20000000052 */
[----:B------:R-:W0:Y:S01]  /*0e00*/  LDS.128 R28, [R22+0x410] ;  /* 0x00041000161c7984 */ /* 0x000e220000000c00 */
[-C--:B------:R-:W-:Y:S01]  /*0e10*/  FFMA R67, R24, R19.reuse, R67 ;  /* 0x0000001318437223 */ /* 0x080fe20000000043 */
[CC--:B------:R-:W-:Y:S01]  /*0e20*/  FFMA R75, R25.reuse, R19.reuse, R75 ;  /* 0x00000013194b7223 */ /* 0x0c0fe2000000004b */
[----:B------:R-:W-:Y:S01]  /*0e30*/  FFMA R83, R26, R19, R83 ;  /* 0x000000131a537223 */ /* 0x000fe20000000053 */
[----:B------:R-:W1:Y:S01]  /*0e40*/  LDS.128 R40, [R22+0x400] ;  /* 0x0004000016287984 */ /* 0x000e620000000c00 */
[-C--:B------:R-:W-:Y:S01]  /*0e50*/  FFMA R71, R24, R51.reuse, R71 ;  /* 0x0000003318477223 */ /* 0x080fe20000000047 */
[-C--:B------:R-:W-:Y:S01]  /*0e60*/  FFMA R79, R25, R51.reuse, R79 ;  /* 0x00000033194f7223 */ /* 0x080fe2000000004f */
[-C--:B------:R-:W-:Y:S01]  /*0e70*/  FFMA R87, R26, R51.reuse, R87 ;  /* 0x000000331a577223 */ /* 0x080fe20000000057 */
[----:B------:R-:W2:Y:S01]  /*0e80*/  LDS.128 R36, [R8+0x410] ;  /* 0x0004100008247984 */ /* 0x000ea20000000c00 */
[----:B------:R-:W-:Y:S01]  /*0e90*/  FFMA R7, R27, R51, R119 ;  /* 0x000000331b077223 */ /* 0x000fe20000000077 */
[-C--:B------:R-:W-:Y:S01]  /*0ea0*/  FFMA R68, R24, R48.reuse, R68 ;  /* 0x0000003018447223 */ /* 0x080fe20000000044 */
[-C--:B------:R-:W-:Y:S01]  /*0eb0*/  FFMA R76, R25, R48.reuse, R76 ;  /* 0x00000030194c7223 */ /* 0x080fe2000000004c */
[-C--:B------:R-:W-:Y:S01]  /*0ec0*/  FFMA R84, R26, R48.reuse, R84 ;  /* 0x000000301a547223 */ /* 0x080fe20000000054 */
[----:B------:R-:W-:Y:S01]  /*0ed0*/  FFMA R89, R27, R48, R89 ;  /* 0x000000301b597223 */ /* 0x000fe20000000059 */
[CC--:B------:R-:W-:Y:S01]  /*0ee0*/  FFMA R69, R24.reuse, R49.reuse, R69 ;  /* 0x0000003118457223 */ /* 0x0c0fe20000000045 */
[-C--:B------:R-:W-:Y:S01]  /*0ef0*/  FFMA R70, R24, R50.reuse, R70 ;  /* 0x0000003218467223 */ /* 0x080fe20000000046 */
[CC--:B------:R-:W-:Y:S01]  /*0f00*/  FFMA R77, R25.reuse, R49.reuse, R77 ;  /* 0x00000031194d7223 */ /* 0x0c0fe2000000004d */
[-C--:B------:R-:W-:Y:S01]  /*0f10*/  FFMA R78, R25, R50.reuse, R78 ;  /* 0x00000032194e7223 */ /* 0x080fe2000000004e */
[CC--:B------:R-:W-:Y:S01]  /*0f20*/  FFMA R85, R26.reuse, R49.reuse, R85 ;  /* 0x000000311a557223 */ /* 0x0c0fe20000000055 */
[-C--:B------:R-:W-:Y:S01]  /*0f30*/  FFMA R86, R26, R50.reuse, R86 ;  /* 0x000000321a567223 */ /* 0x080fe20000000056 */
[C---:B------:R-:W-:Y:S01]  /*0f40*/  FFMA R88, R27.reuse, R49, R88 ;  /* 0x000000311b587223 */ /* 0x040fe20000000058 */
[----:B------:R-:W-:-:S02]  /*0f50*/  FFMA R63, R27, R50, R117 ;  /* 0x000000321b3f7223 */ /* 0x000fc40000000075 */
[----:B------:R-:W-:Y:S01]  /*0f60*/  LDS.128 R24, [R22+0x600] ;  /* 0x0006000016187984 */ /* 0x000fe20000000c00 */
[C---:B0-----:R-:W-:Y:S01]  /*0f70*/  FFMA R23, R32.reuse, R30, R59 ;  /* 0x0000001e20177223 */ /* 0x041fe2000000003b */
[C---:B------:R-:W-:Y:S01]  /*0f80*/  FFMA R113, R32.reuse, R28, R113 ;  /* 0x0000001c20717223 */ /* 0x040fe20000000071 */
[----:B------:R-:W0:Y:S01]  /*0f90*/  LDC R59, c[0x0][0x3a0] ;  /* 0x0000e800ff3b7b82 */ /* 0x000e220000000800 */
[----:B------:R-:W-:Y:S01]  /*0fa0*/  FFMA R112, R32, R29, R112 ;  /* 0x0000001d20707223 */ /* 0x000fe20000000070 */
[-C--:B-1----:R-:W-:Y:S01]  /*0fb0*/  FFMA R11, R34, R42.reuse, R17 ;  /* 0x0000002a220b7223 */ /* 0x082fe20000000011 */
[----:B------:R-:W-:Y:S01]  /*0fc0*/  FFMA R48, R35, R42, R16 ;  /* 0x0000002a23307223 */ /* 0x000fe20000000010 */
[-C--:B------:R-:W-:Y:S01]  /*0fd0*/  FFMA R58, R32, R40.reuse, R118 ;  /* 0x00000028203a7223 */ /* 0x080fe20000000076 */
[-C--:B------:R-:W-:Y:S01]  /*0fe0*/  FFMA R57, R33, R40.reuse, R116 ;  /* 0x0000002821397223 */ /* 0x080fe20000000074 */
[-C--:B------:R-:W-:Y:S01]  /*0ff0*/  FFMA R62, R34, R40.reuse, R62 ;  /* 0x00000028223e7223 */ /* 0x080fe2000000003e */
[-C--:B------:R-:W-:Y:S01]  /*1000*/  FFMA R50, R35, R40.reuse, R115 ;  /* 0x0000002823327223 */ /* 0x080fe20000000073 */
[-C--:B--2---:R-:W-:Y:S01]  /*1010*/  FFMA R64, R36, R40.reuse, R64 ;  /* 0x0000002824407223 */ /* 0x084fe20000000040 */
        /* <DEDUP_REMOVED lines=15> */
[----:B0-----:R-:W-:Y:S01]  /*1110*/  ISETP.LE.AND P0, PT, R59, UR4, PT ;  /* 0x000000043b007c0c */ /* 0x001fe2000bf03270 */
[-C--:B------:R-:W-:Y:S01]  /*1120*/  FFMA R82, R38, R42.reuse, R82 ;  /* 0x0000002a26527223 */ /* 0x080fe20000000052 */
[----:B------:R-:W-:Y:S01]  /*1130*/  FFMA R44, R39, R42, R44 ;  /* 0x0000002a272c7223 */ /* 0x000fe2000000002c */
[----:B------:R-:W0:Y:S01]  /*1140*/  LDS.128 R16, [R8+0x600] ;  /* 0x0006000008107984 */ /* 0x000e220000000c00 */
        /* <DEDUP_REMOVED lines=8> */
[----:B------:R-:W-:Y:S01]  /*11d0*/  FFMA R111, R32, R31, R111 ;  /* 0x0000001f206f7223 */ /* 0x000fe2000000006f */
[----:B------:R-:W1:Y:S01]  /*11e0*/  @!P0 S2R R51, SR_CTAID.X ;  /* 0x0000000000338919 */ /* 0x000e620000002500 */
[C---:B------:R-:W-:Y:S01]  /*11f0*/  FFMA R110, R33.reuse, R28, R110 ;  /* 0x0000001c216e7223 */ /* 0x040fe2000000006e */
[C---:B------:R-:W-:Y:S01]  /*1200*/  FFMA R109, R33.reuse, R29, R109 ;  /* 0x0000001d216d7223 */ /* 0x040fe2000000006d */
[C---:B------:R-:W-:Y:S01]  /*1210*/  FFMA R108, R33.reuse, R30, R108 ;  /* 0x0000001e216c7223 */ /* 0x040fe2000000006c */
[----:B------:R-:W2:Y:S01]  /*1220*/  LDS.128 R40, [R8+0x610] ;  /* 0x0006100008287984 */ /* 0x000ea20000000c00 */
        /* <DEDUP_REMOVED lines=23> */
[----:B------:R-:W3:Y:S01]  /*13a0*/  LDS.128 R32, [R22+0x610] ;  /* 0x0006100016207984 */ /* 0x000ee20000000c00 */
[C---:B------:R-:W-:Y:S01]  /*13b0*/  FFMA R63, R39.reuse, R30, R63 ;  /* 0x0000001e273f7223 */ /* 0x040fe2000000003f */
[----:B------:R-:W-:Y:S01]  /*13c0*/  FFMA R7, R39, R31, R7 ;  /* 0x0000001f27077223 */ /* 0x000fe20000000007 */
[----:B------:R-:W4:Y:S01]  /*13d0*/  @!P0 LDC.64 R96, c[0x0][0x388] ;  /* 0x0000e200ff608b82 */ /* 0x000f220000000a00 */
[----:B------:R-:W-:Y:S01]  /*13e0*/  LDS.128 R28, [R8+0x800] ;  /* 0x00080000081c7984 */ /* 0x000fe20000000c00 */
[----:B-1----:R-:W-:Y:S01]  /*13f0*/  @!P0 SHF.L.U32 R51, R51, 0x7, RZ ;  /* 0x0000000733338819 */ /* 0x002fe200000006ff */
[C---:B0-----:R-:W-:Y:S01]  /*1400*/  FFMA R50, R19.reuse, R24, R50 ;  /* 0x0000001813327223 */ /* 0x041fe20000000032 */
[C---:B------:R-:W-:Y:S01]  /*1410*/  FFMA R49, R19.reuse, R25, R49 ;  /* 0x0000001913317223 */ /* 0x040fe20000000031 */
[----:B------:R-:W0:Y:S01]  /*1420*/  LDS.128 R36, [R22+0x800] ;  /* 0x0008000016247984 */ /* 0x000e220000000c00 */
[----:B------:R-:W-:Y:S01]  /*1430*/  FFMA R48, R19, R26, R48 ;  /* 0x0000001a13307223 */ /* 0x000fe20000000030 */
[----:B------:R-:W-:Y:S01]  /*1440*/  @!P0 MOV R98, R4 ;  /* 0x0000000400628202 */ /* 0x000fe20000000f00 */
[-C--:B------:R-:W-:Y:S01]  /*1450*/  FFMA R58, R16, R24.reuse, R58 ;  /* 0x00000018103a7223 */ /* 0x080fe2000000003a */
[----:B------:R-:W-:Y:S01]  /*1460*/  @!P0 MOV R99, R3 ;  /* 0x0000000300638202 */ /* 0x000fe20000000f00 */
        /* <DEDUP_REMOVED lines=12> */
[----:B------:R-:W-:Y:S01]  /*1530*/  FFMA R53, R43, R25, R53 ;  /* 0x000000192b357223 */ /* 0x000fe20000000035 */
[----:B------:R-:W-:Y:S01]  /*1540*/  FFMA R52, R16, R26, R52 ;  /* 0x0000001a10347223 */ /* 0x000fe20000000034 */
[----:B----4-:R-:W-:-:S04]  /*1550*/  @!P0 IMAD.WIDE.U32 R96, R51, 0x4, R96 ;  /* 0x0000000433608825 */ /* 0x010fc800078e0060 */
[-C--:B------:R-:W-:Y:S01]  /*1560*/  FFMA R60, R17, R26.reuse, R60 ;  /* 0x0000001a113c7223 */ /* 0x080fe2000000003c */
[-C--:B------:R-:W-:Y:S01]  /*1570*/  FFMA R11, R18, R26.reuse, R11 ;  /* 0x0000001a120b7223 */ /* 0x080fe2000000000b */
[-C--:B------:R-:W-:Y:S01]  /*1580*/  FFMA R66, R40, R26.reuse, R66 ;  /* 0x0000001a28427223 */ /* 0x080fe20000000042 */
[-C--:B------:R-:W-:Y:S01]  /*1590*/  FFMA R74, R41, R26.reuse, R74 ;  /* 0x0000001a294a7223 */ /* 0x080fe2000000004a */
[----:B------:R-:W-:Y:S01]  /*15a0*/  FFMA R82, R42, R26, R82 ;  /* 0x0000001a2a527223 */ /* 0x000fe20000000052 */
[----:B------:R-:W-:-:S04]  /*15b0*/  @!P0 IMAD.WIDE R96, R6, 0x4, R96 ;  /* 0x0000000406608825 */ /* 0x000fc800078e0260 */
        /* <DEDUP_REMOVED lines=9> */
[C---:B---3--:R-:W-:Y:S01]  /*1650*/  FFMA R113, R16.reuse, R32, R113 ;  /* 0x0000002010717223 */ /* 0x048fe20000000071 */
[----:B------:R-:W1:Y:S01]  /*1660*/  LDS.128 R24, [R8+0x810] ;  /* 0x0008100008187984 */ /* 0x000e620000000c00 */
        /* <DEDUP_REMOVED lines=28> */
[----:B-----5:R-:W5:Y:S01]  /*1830*/  @!P0 LDG.E.128.CONSTANT R92, desc[UR8][R98.64] ;  /* 0x00000008625c8981 */ /* 0x020f62000c1e9d00 */
[C---:B------:R-:W-:Y:S01]  /*1840*/  FFMA R88, R43.reuse, R33, R88 ;  /* 0x000000212b587223 */ /* 0x040fe20000000058 */
[C---:B------:R-:W-:Y:S01]  /*1850*/  FFMA R63, R43.reuse, R34, R63 ;  /* 0x000000222b3f7223 */ /* 0x040fe2000000003f */
[----:B------:R-:W-:Y:S01]  /*1860*/  FFMA R7, R43, R35, R7 ;  /* 0x000000232b077223 */ /* 0x000fe20000000007 */
[----:B------:R-:W2:Y:S01]  /*1870*/  LDS.128 R16, [R22+0x810] ;  /* 0x0008100016107984 */ /* 0x000ea20000000c00 */
[C---:B0-----:R-:W-:Y:S01]  /*1880*/  FFMA R40, R31.reuse, R36, R50 ;  /* 0x000000241f287223 */ /* 0x041fe20000000032 */
[CC--:B------:R-:W-:Y:S01]  /*1890*/  FFMA R41, R31.reuse, R37.reuse, R49 ;  /* 0x000000251f297223 */ /* 0x0c0fe20000000031 */
[-C--:B------:R-:W-:Y:S01]  /*18a0*/  FFMA R42, R31, R38.reuse, R48 ;  /* 0x000000261f2a7223 */ /* 0x080fe20000000030 */
[----:B------:R0:W5:Y:S01]  /*18b0*/  @!P0 LDG.E.128.CONSTANT R12, desc[UR8][R96.64] ;  /* 0x00000008600c8981 */ /* 0x000162000c1e9d00 */
[-C--:B------:R-:W-:Y:S01]  /*18c0*/  FFMA R52, R28, R38.reuse, R52 ;  /* 0x000000261c347223 */ /* 0x080fe20000000034 */
[-C--:B------:R-:W-:Y:S01]  /*18d0*/  FFMA R60, R29, R38.reuse, R60 ;  /* 0x000000261d3c7223 */ /* 0x080fe2000000003c */
[-C--:B------:R-:W-:Y:S01]  /*18e0*/  FFMA R11, R30, R38.reuse, R11 ;  /* 0x000000261e0b7223 */ /* 0x080fe2000000000b */
[----:B------:R-:W-:Y:S01]  /*18f0*/  LDS.128 R32, [R8+0xa10] ;  /* 0x000a100008207984 */ /* 0x000fe20000000c00 */
[-C--:B-1----:R-:W-:Y:S01]  /*1900*/  FFMA R66, R24, R38.reuse, R66 ;  /* 0x0000002618427223 */ /* 0x082fe20000000042 */
[-C--:B------:R-:W-:Y:S01]  /*1910*/  FFMA R74, R25, R38.reuse, R74 ;  /* 0x00000026194a7223 */ /* 0x080fe2000000004a */
[-C--:B------:R-:W-:Y:S01]  /*1920*/  FFMA R82, R26, R38.reuse, R82 ;  /* 0x000000261a527223 */ /* 0x080fe20000000052 */
[----:B------:R-:W-:Y:S01]  /*1930*/  LDS.128 R48, [R22+0xa00] ;  /* 0x000a000016307984 */ /* 0x000fe20000000c00 */
[----:B------:R-:W-:Y:S01]  /*1940*/  FFMA R44, R27, R38, R44 ;  /* 0x000000261b2c7223 */ /* 0x000fe2000000002c */
[-C--:B------:R-:W-:Y:S01]  /*1950*/  FFMA R58, R28, R36.reuse, R58 ;  /* 0x000000241c3a7223 */ /* 0x080fe2000000003a */
[-C--:B------:R-:W-:Y:S01]  /*1960*/  FFMA R57, R29, R36.reuse, R57 ;  /* 0x000000241d397223 */ /* 0x080fe20000000039 */
[----:B0-----:R-:W0:Y:S01]  /*1970*/  LDS.128 R96, [R8+0xa00] ;  /* 0x000a000008607984 */ /* 0x001e220000000c00 */
        /* <DEDUP_REMOVED lines=20> */
[----:B------:R-:W-:-:S02]  /*1ac0*/  ISETP.LE.AND P1, PT, R59, UR4, PT ;  /* 0x000000043b007c0c */ /* 0x000fc4000bf23270 */
[----:B------:R-:W-:Y:S01]  /*1ad0*/  ISETP.LE.AND P0, PT, R59, UR4, PT ;  /* 0x000000043b007c0c */ /* 0x000fe2000bf03270 */
        /* <DEDUP_REMOVED lines=16> */
[-C--:B0-----:R-:W-:Y:S01]  /*1be0*/  FFMA R52, R96, R50.reuse, R52 ;  /* 0x0000003260347223 */ /* 0x081fe20000000034 */
[----:B------:R-:W0:Y:S01]  /*1bf0*/  LDS.128 R28, [R22+0xa10] ;  /* 0x000a1000161c7984 */ /* 0x000e220000000c00 */
[-C--:B------:R-:W-:Y:S01]  /*1c00*/  FFMA R60, R97, R50.reuse, R60 ;  /* 0x00000032613c7223 */ /* 0x080fe2000000003c */
[-C--:B------:R-:W-:Y:S01]  /*1c10*/  FFMA R11, R98, R50.reuse, R11 ;  /* 0x00000032620b7223 */ /* 0x080fe2000000000b */
[-C--:B------:R-:W-:Y:S01]  /*1c20*/  FFMA R42, R99, R50.reuse, R42 ;  /* 0x00000032632a7223 */ /* 0x080fe2000000002a */
[-C--:B------:R-:W-:Y:S01]  /*1c30*/  FFMA R66, R32, R50.reuse, R66 ;  /* 0x0000003220427223 */ /* 0x080fe20000000042 */
[-C--:B------:R-:W-:Y:S01]  /*1c40*/  FFMA R74, R33, R50.reuse, R74 ;  /* 0x00000032214a7223 */ /* 0x080fe2000000004a */
        /* <DEDUP_REMOVED lines=17> */
[----:B------:R-:W-:Y:S01]  /*1d60*/  FFMA R50, R35, R50, R44 ;  /* 0x0000003223327223 */ /* 0x000fe2000000002c */
[----:B------:R-:W-:Y:S01]  /*1d70*/  LDS.128 R100, [R8+0xc00] ;  /* 0x000c000008647984 */ /* 0x000fe20000000c00 */
[-C--:B------:R-:W-:Y:S01]  /*1d80*/  FFMA R58, R96, R48.reuse, R58 ;  /* 0x00000030603a7223 */ /* 0x080fe2000000003a */
[-C--:B------:R-:W-:Y:S01]  /*1d90*/  FFMA R57, R97, R48.reuse, R57 ;  /* 0x0000003061397223 */ /* 0x080fe20000000039 */
[-C--:B------:R-:W-:Y:S01]  /*1da0*/  FFMA R62, R98, R48.reuse, R62 ;  /* 0x00000030623e7223 */ /* 0x080fe2000000003e */
[----:B------:R-:W-:Y:S01]  /*1db0*/  LDS.128 R16, [R8+0xc10] ;  /* 0x000c100008107984 */ /* 0x000fe20000000c00 */
[-C--:B------:R-:W-:Y:S01]  /*1dc0*/  FFMA R40, R99, R48.reuse, R40 ;  /* 0x0000003063287223 */ /* 0x080fe20000000028 */
[-C--:B------:R-:W-:Y:S01]  /*1dd0*/  FFMA R64, R32, R48.reuse, R64 ;  /* 0x0000003020407223 */ /* 0x080fe20000000040 */
[-C--:B------:R-:W-:Y:S01]  /*1de0*/  FFMA R72, R33, R48.reuse, R72 ;  /* 0x0000003021487223 */ /* 0x080fe20000000048 */
[----:B------:R-:W1:Y:S01]  /*1df0*/  LDS.128 R44, [R22+0xc00] ;  /* 0x000c0000162c7984 */ /* 0x000e620000000c00 */
[-C--:B------:R-:W-:Y:S01]  /*1e00*/  FFMA R80, R34, R48.reuse, R80 ;  /* 0x0000003022507223 */ /* 0x080fe20000000050 */
[----:B------:R-:W-:Y:S01]  /*1e10*/  FFMA R56, R35, R48, R56 ;  /* 0x0000003023387223 */ /* 0x000fe20000000038 */
[-C--:B------:R-:W-:Y:S01]  /*1e20*/  FFMA R55, R96, R49.reuse, R55 ;  /* 0x0000003160377223 */ /* 0x080fe20000000037 */
[----:B------:R-:W2:Y:S01]  /*1e30*/  LDS.128 R24, [R22+0xc10] ;  /* 0x000c100016187984 */ /* 0x000ea20000000c00 */
        /* <DEDUP_REMOVED lines=15> */
[C---:B0-----:R-:W-:Y:S01]  /*1f30*/  FFMA R113, R96.reuse, R28, R113 ;  /* 0x0000001c60717223 */ /* 0x041fe20000000071 */
        /* <DEDUP_REMOVED lines=24> */
[CC--:B------:R-:W-:Y:S01]  /*20c0*/  FFMA R105, R99.reuse, R29.reuse, R105 ;  /* 0x0000001d63697223 */ /* 0x0c0fe20000000069 */
[----:B------:R-:W-:Y:S01]  /*20d0*/  FFMA R104, R99, R30, R104 ;  /* 0x0000001e63687223 */ /* 0x000fe20000000068 */
[C---:B------:R-:W-:Y:S01]  /*20e0*/  FFMA R84, R34.reuse, R28, R84 ;  /* 0x0000001c22547223 */ /* 0x040fe20000000054 */
[C---:B------:R-:W-:Y:S01]  /*20f0*/  FFMA R85, R34.reuse, R29, R85 ;  /* 0x0000001d22557223 */ /* 0x040fe20000000055 */
[C---:B------:R-:W-:Y:S01]  /*2100*/  FFMA R86, R34.reuse, R30, R86 ;  /* 0x0000001e22567223 */ /* 0x040fe20000000056 */
[----:B------:R-:W-:Y:S01]  /*2110*/  FFMA R87, R34, R31, R87 ;  /* 0x0000001f22577223 */ /* 0x000fe20000000057 */
[C---:B-1----:R-:W-:Y:S01]  /*2120*/  FFMA R32, R102.reuse, R44, R62 ;  /* 0x0000002c66207223 */ /* 0x042fe2000000003e */
[----:B------:R-:W-:Y:S01]  /*2130*/  FFMA R33, R102, R45, R61 ;  /* 0x0000002d66217223 */ /* 0x000fe2000000003d */
[CC--:B------:R-:W-:Y:S01]  /*2140*/  FFMA R51, R101.reuse, R46.reuse, R60 ;  /* 0x0000002e65337223 */ /* 0x0c0fe2000000003c */
        /* <DEDUP_REMOVED lines=8> */
[----:B------:R-:W-:Y:S01]  /*21d0*/  FFMA R34, R102, R46, R11 ;  /* 0x0000002e66227223 */ /* 0x000fe2000000000b */
[----:B------:R-:W-:Y:S01]  /*21e0*/  LDS.128 R60, [R8+0xe00] ;  /* 0x000e0000083c7984 */ /* 0x000fe20000000c00 */
[----:B------:R-:W-:Y:S01]  /*21f0*/  FFMA R47, R19, R47, R9 ;  /* 0x0000002f132f7223 */ /* 0x000fe20000000009 */
[-C--:B------:R-:W-:Y:S01]  /*2200*/  FFMA R58, R100, R44.reuse, R58 ;  /* 0x0000002c643a7223 */ /* 0x080fe2000000003a */
[-C--:B------:R-:W-:Y:S01]  /*2210*/  FFMA R57, R101, R44.reuse, R57 ;  /* 0x0000002c65397223 */ /* 0x080fe20000000039 */
[----:B------:R-:W0:Y:S01]  /*2220*/  LDS.128 R88, [R22+0xe00] ;  /* 0x000e000016587984 */ /* 0x000e220000000c00 */
[-C--:B------:R-:W-:Y:S01]  /*2230*/  FFMA R40, R103, R44.reuse, R40 ;  /* 0x0000002c67287223 */ /* 0x080fe20000000028 */
[-C--:B------:R-:W-:Y:S01]  /*2240*/  FFMA R64, R16, R44.reuse, R64 ;  /* 0x0000002c10407223 */ /* 0x080fe20000000040 */
[-C--:B------:R-:W-:Y:S01]  /*2250*/  FFMA R72, R17, R44.reuse, R72 ;  /* 0x0000002c11487223 */ /* 0x080fe20000000048 */
[----:B------:R-:W1:Y:S01]  /*2260*/  LDS.128 R8, [R8+0xe10] ;  /* 0x000e100008087984 */ /* 0x000e620000000c00 */
        /* <DEDUP_REMOVED lines=15> */
[C---:B--2---:R-:W-:Y:S01]  /*2360*/  FFMA R44, R100.reuse, R26, R23 ;  /* 0x0000001a642c7223 */ /* 0x044fe20000000017 */
[CC--:B------:R-:W-:Y:S01]  /*2370*/  FFMA R46, R100.reuse, R24.reuse, R113 ;  /* 0x00000018642e7223 */ /* 0x0c0fe20000000071 */
        /* <DEDUP_REMOVED lines=16> */
[----:B------:R-:W-:Y:S01]  /*2480*/  FFMA R100, R19, R26, R96 ;  /* 0x0000001a13647223 */ /* 0x000fe20000000060 */
[-C--:B------:R-:W-:Y:S01]  /*2490*/  FFMA R71, R16, R27.reuse, R71 ;  /* 0x0000001b10477223 */ /* 0x080fe20000000047 */
[----:B------:R2:W3:Y:S01]  /*24a0*/  LDS.128 R96, [R22+0xe10] ;  /* 0x000e100016607984 */ /* 0x0004e20000000c00 */
[-C--:B------:R-:W-:Y:S01]  /*24b0*/  FFMA R79, R17, R27.reuse, R79 ;  /* 0x0000001b114f7223 */ /* 0x080fe2000000004f */
[-C--:B------:R-:W-:Y:S01]  /*24c0*/  FFMA R87, R18, R27.reuse, R87 ;  /* 0x0000001b12577223 */ /* 0x080fe20000000057 */
[----:B------:R-:W-:Y:S01]  /*24d0*/  FFMA R7, R19, R27, R7 ;  /* 0x0000001b13077223 */ /* 0x000fe20000000007 */
[C---:B------:R-:W-:Y:S01]  /*24e0*/  FFMA R68, R16.reuse, R24, R68 ;  /* 0x0000001810447223 */ /* 0x040fe20000000044 */
[CC--:B------:R-:W-:Y:S01]  /*24f0*/  FFMA R69, R16.reuse, R25.reuse, R69 ;  /* 0x0000001910457223 */ /* 0x0c0fe20000000045 */
[----:B------:R-:W-:Y:S01]  /*2500*/  FFMA R70, R16, R26, R70 ;  /* 0x0000001a10467223 */ /* 0x000fe20000000046 */
[C---:B------:R-:W-:Y:S01]  /*2510*/  FFMA R76, R17.reuse, R24, R76 ;  /* 0x00000018114c7223 */ /* 0x040fe2000000004c */
[CC--:B------:R-:W-:Y:S01]  /*2520*/  FFMA R77, R17.reuse, R25.reuse, R77 ;  /* 0x00000019114d7223 */ /* 0x0c0fe2000000004d */
[----:B------:R-:W-:Y:S01]  /*2530*/  FFMA R78, R17, R26, R78 ;  /* 0x0000001a114e7223 */ /* 0x000fe2000000004e */
[C---:B------:R-:W-:Y:S01]  /*2540*/  FFMA R84, R18.reuse, R24, R84 ;  /* 0x0000001812547223 */ /* 0x040fe20000000054 */
[C---:B------:R-:W-:Y:S01]  /*2550*/  FFMA R85, R18.reuse, R25, R85 ;  /* 0x0000001912557223 */ /* 0x040fe20000000055 */
[----:B------:R-:W-:Y:S01]  /*2560*/  FFMA R86, R18, R26, R86 ;  /* 0x0000001a12567223 */ /* 0x000fe20000000056 */
[-C--:B0-----:R-:W-:Y:S01]  /*2570*/  FFMA R19, R60, R91.reuse, R49 ;  /* 0x0000005b3c137223 */ /* 0x081fe20000000031 */
[-C--:B------:R-:W-:Y:S01]  /*2580*/  FFMA R27, R61, R91.reuse, R48 ;  /* 0x0000005b3d1b7223 */ /* 0x080fe20000000030 */
[-C--:B------:R-:W-:Y:S01]  /*2590*/  FFMA R35, R62, R91.reuse, R35 ;  /* 0x0000005b3e237223 */ /* 0x080fe20000000023 */
[-C--:B------:R-:W-:Y:S01]  /*25a0*/  FFMA R43, R63, R91.reuse, R43 ;  /* 0x0000005b3f2b7223 */ /* 0x080fe2000000002b */
[-C--:B-1----:R-:W-:Y:S01]  /*25b0*/  FFMA R67, R8, R91.reuse, R67 ;  /* 0x0000005b08437223 */ /* 0x082fe20000000043 */
        /* <DEDUP_REMOVED lines=27> */
[----:B------:R-:W-:-:S02]  /*2770*/  LEA R51, R5, R20, 0xc ;  /* 0x0000001405337211 */ /* 0x000fc400078e60ff */
[----:B------:R-:W-:Y:S01]  /*2780*/  LEA R47, R5, R21, 0xc ;  /* 0x00000015052f7211 */ /* 0x000fe200078e60ff */
[----:B--23--:R-:W-:Y:S06]  /*2790*/  @P1 BRA `(.L_x_0) ;  /* 0x0000000000541947 */ /* 0x00cfec0003800000 */
[----:B------:R-:W-:Y:S02]  /*27a0*/  LEA R48, R2, R0, 0x4 ;  /* 0x0000000002307211 */ /* 0x000fe400078e20ff */
[----:B------:R-:W-:Y:S02]  /*27b0*/  SHF.L.U32 R22, R0, 0xb, RZ ;  /* 0x0000000b00167819 */ /* 0x000fe400000006ff */
[C---:B------:R-:W-:Y:S02]  /*27c0*/  LOP3.LUT R50, R48.reuse, 0xffff, RZ, 0xc0, !PT ;  /* 0x0000ffff30327812 */ /* 0x040fe400078ec0ff */
[----:B------:R-:W-:Y:S02]  /*27d0*/  SHF.L.U32 R48, R48, 0x4, RZ ;  /* 0x0000000430307819 */ /* 0x000fe400000006ff */
[----:B------:R-:W-:Y:S02]  /*27e0*/  LEA R20, R5, R20, 0xc ;  /* 0x0000001405147211 */ /* 0x000fe400078e60ff */
[----:B------:R-:W-:-:S02]  /*27f0*/  LOP3.LUT R49, R22, 0x800, RZ, 0xc0, !PT ;  /* 0x0000080016317812 */ /* 0x000fc400078ec0ff */
[----:B------:R-:W-:Y:S02]  /*2800*/  SHF.R.U32.HI R50, RZ, 0x1, R50 ;  /* 0x00000001ff327819 */ /* 0x000fe40000011632 */
[C---:B------:R-:W-:Y:S02]  /*2810*/  LOP3.LUT R22, R48.reuse, 0x7fe00, RZ, 0xc0, !PT ;  /* 0x0007fe0030167812 */ /* 0x040fe400078ec0ff */
[----:B------:R-:W-:Y:S02]  /*2820*/  LOP3.LUT R48, R48, 0x1f0, RZ, 0xc0, !PT ;  /* 0x000001f030307812 */ /* 0x000fe400078ec0ff */
[----:B------:R-:W-:Y:S02]  /*2830*/  IADD3 R20, PT, PT, R49, R20, RZ ;  /* 0x0000001431147210 */ /* 0x000fe40007ffe0ff */
[----:B------:R-:W-:Y:S02]  /*2840*/  LOP3.LUT R49, R50, 0xffff, RZ, 0xc0, !PT ;  /* 0x0000ffff32317812 */ /* 0x000fe400078ec0ff */
[----:B------:R-:W-:-:S02]  /*2850*/  IADD3 R22, PT, PT, R48, R21, R22 ;  /* 0x0000001530167210 */ /* 0x000fc40007ffe016 */
[----:B------:R-:W-:Y:S02]  /*2860*/  LEA R20, R49, R20, 0x2 ;  /* 0x0000001431147211 */ /* 0x000fe400078e10ff */
[C---:B------:R-:W-:Y:S02]  /*2870*/  LEA R22, R5.reuse, R22, 0xc ;  /* 0x0000001605167211 */ /* 0x040fe400078e60ff */
[----:B------:R-:W-:Y:S01]  /*2880*/  LOP3.LUT R5, R5, 0x1, RZ, 0x3c, !PT ;  /* 0x0000000105057812 */ /* 0x000fe200078e3cff */
[----:B-----5:R0:W-:Y:S04]  /*2890*/  STS [R20], R92 ;  /* 0x0000005c14007388 */ /* 0x0201e80000000800 */
[----:B------:R0:W-:Y:S04]  /*28a0*/  STS [R20+0x200], R93 ;  /* 0x0002005d14007388 */ /* 0x0001e80000000800 */
[----:B------:R0:W-:Y:S04]  /*28b0*/  STS [R20+0x400], R94 ;  /* 0x0004005e14007388 */ /* 0x0001e80000000800 */
[----:B------:R0:W-:Y:S04]  /*28c0*/  STS [R20+0x600], R95 ;  /* 0x0006005f14007388 */ /* 0x0001e80000000800 */
[----:B------:R0:W-:Y:S01]  /*28d0*/  STS.128 [R22], R12 ;  /* 0x0000000c16007388 */ /* 0x0001e20000000c00 */
[----:B------:R-:W-:Y:S06]  /*28e0*/  BAR.SYNC.DEFER_BLOCKING 0x0 ;  /* 0x0000000000007b1d */ /* 0x000fec0000010000 */
.L_x_0:
[----:B------:R-:W-:Y:S01]  /*28f0*/  LEA R108, R2, R51, 0x5 ;  /* 0x00000033026c7211 */ /* 0x000fe200078e28ff */
[----:B0-----:R-:W-:Y:S01]  /*2900*/  FFMA R20, R60, R96, R46 ;  /* 0x000000603c147223 */ /* 0x001fe2000000002e */
[----:B------:R-:W-:Y:S01]  /*2910*/  LEA R109, R0, R47, 0x5 ;  /* 0x0000002f006d7211 */ /* 0x000fe200078e28ff */
[C---:B------:R-:W-:Y:S01]  /*2920*/  FFMA R21, R60.reuse, R97, R45 ;  /* 0x000000613c157223 */ /* 0x040fe2000000002d */
[----:B------:R-:W-:Y:S01]  /*2930*/  FFMA R22, R60, R98, R44 ;  /* 0x000000623c167223 */ /* 0x000fe2000000002c */
[----:B------:R3:W0:Y:S01]  /*2940*/  LDS.128 R56, [R108] ;  /* 0x000000006c387984 */ /* 0x0006220000000c00 */
[----:B------:R-:W1:Y:S01]  /*2950*/  LDC R107, c[0x0][0x39c] ;  /* 0x0000e700ff6b7b82 */ /* 0x000e620000000800 */
[----:B------:R-:W-:Y:S01]  /*2960*/  IADD3 R4, P1, PT, R4, 0x20, RZ ;  /* 0x0000002004047810 */ /* 0x000fe20007f3e0ff */
[----:B------:R-:W-:Y:S01]  /*2970*/  FFMA R23, R60, R99, R23 ;  /* 0x000000633c177223 */ /* 0x000fe20000000017 */
[----:B------:R3:W2:Y:S01]  /*2980*/  LDS.128 R52, [R108+0x10] ;  /* 0x000010006c347984 */ /* 0x0006a20000000c00 */
[C---:B------:R-:W-:Y:S01]  /*2990*/  FFMA R28, R61.reuse, R96, R28 ;  /* 0x000000603d1c7223 */ /* 0x040fe2000000001c */
[C---:B------:R-:W-:Y:S01]  /*29a0*/  FFMA R29, R61.reuse, R97, R29 ;  /* 0x000000613d1d7223 */ /* 0x040fe2000000001d */
[C---:B------:R-:W-:Y:S01]  /*29b0*/  FFMA R30, R61.reuse, R98, R30 ;  /* 0x000000623d1e7223 */ /* 0x040fe2000000001e */
[----:B------:R3:W4:Y:S01]  /*29c0*/  LDS.128 R48, [R109] ;  /* 0x000000006d307984 */ /* 0x0007220000000c00 */
[----:B------:R-:W-:Y:S01]  /*29d0*/  FFMA R31, R61, R99, R31 ;  /* 0x000000633d1f7223 */ /* 0x000fe2000000001f */
[C---:B------:R-:W-:Y:S01]  /*29e0*/  FFMA R36, R62.reuse, R96, R36 ;  /* 0x000000603e247223 */ /* 0x040fe20000000024 */
[C---:B------:R-:W-:Y:S01]  /*29f0*/  FFMA R37, R62.reuse, R97, R37 ;  /* 0x000000613e257223 */ /* 0x040fe20000000025 */
[----:B------:R3:W0:Y:S01]  /*2a00*/  LDS.128 R44, [R109+0x10] ;  /* 0x000010006d2c7984 */ /* 0x0006220000000c00 */
        /* <DEDUP_REMOVED lines=22> */
[----:B------:R-:W-:-:S02]  /*2b70*/  IADD3.X R3, PT, PT, RZ, R3, RZ, P1, !PT ;  /* 0x00000003ff037210 */ /* 0x000fc40000ffe4ff */
[----:B-1----:R-:W-:Y:S01]  /*2b80*/  LEA R6, R107, R6, 0x3 ;  /* 0x000000066b067211 */ /* 0x002fe200078e18ff */
[----:B--234-:R-:W-:Y:S06]  /*2b90*/  @!P0 BRA `(.L_x_1) ;  /* 0xffffffd800988947 */ /* 0x01cfec000383ffff */
[----:B------:R-:W1:Y:S01]  /*2ba0*/  S2R R3, SR_CTAID.Y ;  /* 0x0000000000037919 */ /* 0x000e620000002600 */
[----:B------:R-:W2:Y:S01]  /*2bb0*/  LDC.64 R4, c[0x0][0x390] ;  /* 0x0000e400ff047b82 */ /* 0x000ea20000000a00 */
[----:B------:R-:W3:Y:S01]  /*2bc0*/  S2R R7, SR_CTAID.X ;  /* 0x0000000000077919 */ /* 0x000ee20000002500 */
[----:B-1----:R-:W-:Y:S02]  /*2bd0*/  LEA R2, R3, R2, 0x4 ;  /* 0x0000000203027211 */ /* 0x002fe400078e20ff */
[----:B---3--:R-:W-:Y:S02]  /*2be0*/  LEA R3, R7, R0, 0x4 ;  /* 0x0000000007037211 */ /* 0x008fe400078e20ff */
[----:B------:R-:W-:Y:S02]  /*2bf0*/  SHF.L.U32 R0, R2, 0x3, RZ ;  /* 0x0000000302007819 */ /* 0x000fe400000006ff */
[----:B------:R-:W-:-:S05]  /*2c00*/  SHF.L.U32 R2, R3, 0x3, RZ ;  /* 0x0000000303027819 */ /* 0x000fca00000006ff */
[----:B------:R-:W-:-:S04]  /*2c10*/  IMAD R3, R0, R107, R2 ;  /* 0x0000006b00037224 */ /* 0x000fc800078e0202 */
[----:B--2---:R-:W-:-:S05]  /*2c20*/  IMAD.WIDE R2, R3, 0x4, R4 ;  /* 0x0000000403027825 */ /* 0x004fca00078e0204 */
[----:B------:R1:W-:Y:S01]  /*2c30*/  STG.E.128 desc[UR8][R2.64], R16 ;  /* 0x0000001002007986 */ /* 0x0003e2000c101d08 */
[----:B------:R-:W-:-:S03]  /*2c40*/  IMAD.WIDE R4, R107, 0x4, R2 ;  /* 0x000000046b047825 */ /* 0x000fc600078e0202 */
[----:B------:R-:W-:Y:S01]  /*2c50*/  STG.E.128 desc[UR8][R2.64+0x10], R20 ;  /* 0x0000101402007986 */ /* 0x000fe2000c101d08 */
[----:B------:R-:W-:-:S03]  /*2c60*/  IMAD.WIDE R6, R107, 0x4, R4 ;  /* 0x000000046b067825 */ /* 0x000fc600078e0204 */
[----:B------:R-:W-:Y:S04]  /*2c70*/  STG.E.128 desc[UR8][R4.64], R24 ;  /* 0x0000001804007986 */ /* 0x000fe8000c101d08 */
[----:B------:R-:W-:Y:S01]  /*2c80*/  STG.E.128 desc[UR8][R4.64+0x10], R28 ;  /* 0x0000101c04007986 */ /* 0x000fe2000c101d08 */
[----:B------:R-:W-:-:S03]  /*2c90*/  IMAD.WIDE R8, R107, 0x4, R6 ;  /* 0x000000046b087825 */ /* 0x000fc600078e0206 */
[----:B------:R-:W-:Y:S01]  /*2ca0*/  STG.E.128 desc[UR8][R6.64], R32 ;  /* 0x0000002006007986 */ /* 0x000fe2000c101d08 */
[----:B------:R-:W-:-:S03]  /*2cb0*/  IMAD.WIDE R10, R107, 0x4, R8 ;  /* 0x000000046b0a7825 */ /* 0x000fc600078e0208 */
[----:B------:R-:W-:Y:S04]  /*2cc0*/  STG.E.128 desc[UR8][R6.64+0x10], R36 ;  /* 0x0000102406007986 */ /* 0x000fe8000c101d08 */
[----:B------:R-:W-:Y:S01]  /*2cd0*/  STG.E.128 desc[UR8][R8.64], R40 ;  /* 0x0000002808007986 */ /* 0x000fe2000c101d08 */
[----:B-----5:R-:W-:-:S03]  /*2ce0*/  IMAD.WIDE R12, R107, 0x4, R10 ;  /* 0x000000046b0c7825 */ /* 0x020fc600078e020a */
[----:B------:R-:W-:Y:S01]  /*2cf0*/  STG.E.128 desc[UR8][R8.64+0x10], R60 ;  /* 0x0000103c08007986 */ /* 0x000fe2000c101d08 */
[----:B------:R-:W-:-:S03]  /*2d00*/  IMAD.WIDE R14, R107, 0x4, R12 ;  /* 0x000000046b0e7825 */ /* 0x000fc600078e020c */
[----:B------:R-:W-:Y:S04]  /*2d10*/  STG.E.128 desc[UR8][R10.64], R64 ;  /* 0x000000400a007986 */ /* 0x000fe8000c101d08 */
[----:B------:R-:W-:Y:S01]  /*2d20*/  STG.E.128 desc[UR8][R10.64+0x10], R68 ;  /* 0x000010440a007986 */ /* 0x000fe2000c101d08 */
[----:B-1----:R-:W-:-:S03]  /*2d30*/  IMAD.WIDE R16, R107, 0x4, R14 ;  /* 0x000000046b107825 */ /* 0x002fc600078e020e */
[----:B------:R-:W-:Y:S04]  /*2d40*/  STG.E.128 desc[UR8][R12.64], R72 ;  /* 0x000000480c007986 */ /* 0x000fe8000c101d08 */
[----:B------:R-:W-:Y:S04]  /*2d50*/  STG.E.128 desc[UR8][R12.64+0x10], R76 ;  /* 0x0000104c0c007986 */ /* 0x000fe8000c101d08 */
[----:B------:R-:W-:Y:S04]  /*2d60*/  STG.E.128 desc[UR8][R14.64], R80 ;  /* 0x000000500e007986 */ /* 0x000fe8000c101d08 */
[----:B------:R-:W-:Y:S04]  /*2d70*/  STG.E.128 desc[UR8][R14.64+0x10], R84 ;  /* 0x000010540e007986 */ /* 0x000fe8000c101d08 */
[----:B------:R-:W-:Y:S04]  /*2d80*/  STG.E.128 desc[UR8][R16.64], R88 ;  /* 0x0000005810007986 */ /* 0x000fe8000c101d08 */
[----:B------:R-:W-:Y:S01]  /*2d90*/  STG.E.128 desc[UR8][R16.64+0x10], R96 ;  /* 0x0000106010007986 */ /* 0x000fe2000c101d08 */
[----:B------:R-:W-:Y:S05]  /*2da0*/  EXIT ;  /* 0x000000000000794d */ /* 0x000fea0003800000 */
.L_x_2:
[----:B------:R-:W-:-:S00]  /*2db0*/  BRA `(.L_x_2) ;  /* 0xfffffffc00fc7947 */ /* 0x000fc0000383ffff */
[----:B------:R-:W-:-:S00]  /*2dc0*/  NOP ;  /* 0x0000000000007918 */ /* 0x000fc00000000000 */
        /* <DEDUP_REMOVED lines=11> */
.L_x_3:


//--------------------- .nv.shared._Z4gemmILi128ELi8ELi128ELi8ELi8ELb0EEvPfS0_S0_iii --------------------------
	.section	.nv.shared._Z4gemmILi128ELi8ELi128ELi8ELi8ELb0EEvPfS0_S0_iii,"aw",@nobits
	.sectionflags	@""
	.align	4
.nv.shared._Z4gemmILi128ELi8ELi128ELi8ELi8ELb0EEvPfS0_S0_iii:
	.zero		17408


//--------------------- .nv.shared.reserved.0     --------------------------
	.section	.nv.shared.reserved.0,"aw",@nobits
	.weak		__nv_reservedSMEM_offset_0_alias
	.size		__nv_reservedSMEM_offset_0_alias, 0, 64
	.other		__nv_reservedSMEM_offset_0_alias,@"STO_CUDA_RESERVED_SHARED STV_DEFAULT"
__nv_reservedSMEM_offset_0_alias:
	.zero		0
	.zero		64


//--------------------- .nv.constant0._Z4gemmILi128ELi8ELi128ELi8ELi8ELb0EEvPfS0_S0_iii --------------------------
	.section	.nv.constant0._Z4gemmILi128ELi8ELi128ELi8ELi8ELb0EEvPfS0_S0_iii,"a",@progbits
	.sectionflags	@""
	.align	4
.nv.constant0._Z4gemmILi128ELi8ELi128ELi8ELi8ELb0EEvPfS0_S0_iii:
	.zero		932


//--------------------- SYMBOLS --------------------------

	.type		.nv.reservedSmem.offset0,@object
	.size		.nv.reservedSmem.offset0,0x4
	.type		.nv.reservedSmem.cap,@object
	.size		.nv.reservedSmem.cap,0x4
